//
// Generated by NVIDIA NVVM Compiler
//
// Compiler Build ID: CL-36424714
// Cuda compilation tools, release 13.0, V13.0.88
// Based on NVVM 20.0.0
//

.version 9.0
.target sm_100
.address_size 64

	// .globl	fill_nan_f32

.visible .entry fill_nan_f32(
	.param .u64 .ptr .align 1 fill_nan_f32_param_0,
	.param .u64 fill_nan_f32_param_1
)
{
	.reg .pred 	%p<3>;
	.reg .b32 	%r<8>;
	.reg .b64 	%rd<11>;

	ld.param.u64 	%rd6, [fill_nan_f32_param_0];
	ld.param.u64 	%rd7, [fill_nan_f32_param_1];
	mov.u32 	%r2, %ctaid.x;
	mov.u32 	%r1, %ntid.x;
	mov.u32 	%r3, %tid.x;
	mad.lo.s32 	%r4, %r2, %r1, %r3;
	cvt.u64.u32 	%rd10, %r4;
	setp.le.u64 	%p1, %rd7, %rd10;
	@%p1 bra 	$L__BB0_3;
	mov.u32 	%r5, %nctaid.x;
	mul.lo.s32 	%r6, %r1, %r5;
	cvt.u64.u32 	%rd2, %r6;
	cvta.to.global.u64 	%rd3, %rd6;
$L__BB0_2:
	shl.b64 	%rd8, %rd10, 2;
	add.s64 	%rd9, %rd3, %rd8;
	mov.b32 	%r7, 2143289344;
	st.global.u32 	[%rd9], %r7;
	add.s64 	%rd10, %rd10, %rd2;
	setp.lt.u64 	%p2, %rd10, %rd7;
	@%p2 bra 	$L__BB0_2;
$L__BB0_3:
	ret;

}
	// .globl	adx_batch_f32
.visible .entry adx_batch_f32(
	.param .u64 .ptr .align 1 adx_batch_f32_param_0,
	.param .u64 .ptr .align 1 adx_batch_f32_param_1,
	.param .u64 .ptr .align 1 adx_batch_f32_param_2,
	.param .u64 .ptr .align 1 adx_batch_f32_param_3,
	.param .u32 adx_batch_f32_param_4,
	.param .u32 adx_batch_f32_param_5,
	.param .u32 adx_batch_f32_param_6,
	.param .u64 .ptr .align 1 adx_batch_f32_param_7
)
{
	.reg .pred 	%p<48>;
	.reg .b32 	%r<120>;
	.reg .b32 	%f<141>;
	.reg .b64 	%rd<73>;

	ld.param.u64 	%rd28, [adx_batch_f32_param_0];
	ld.param.u64 	%rd29, [adx_batch_f32_param_1];
	ld.param.u64 	%rd30, [adx_batch_f32_param_2];
	ld.param.u64 	%rd31, [adx_batch_f32_param_3];
	ld.param.u32 	%r67, [adx_batch_f32_param_4];
	ld.param.u32 	%r69, [adx_batch_f32_param_5];
	ld.param.u32 	%r68, [adx_batch_f32_param_6];
	ld.param.u64 	%rd32, [adx_batch_f32_param_7];
	mov.u32 	%r70, %ctaid.x;
	mov.u32 	%r71, %ntid.x;
	mov.u32 	%r1, %tid.x;
	mad.lo.s32 	%r2, %r70, %r71, %r1;
	setp.ge.s32 	%p4, %r2, %r69;
	@%p4 bra 	$L__BB1_46;
	cvta.to.global.u64 	%rd33, %rd31;
	cvta.to.global.u64 	%rd1, %rd32;
	and.b32  	%r3, %r1, 31;
	mul.wide.s32 	%rd34, %r2, 4;
	add.s64 	%rd35, %rd33, %rd34;
	ld.global.nc.u32 	%r72, [%rd35];
	mul.wide.s32 	%rd2, %r67, %r2;
	shl.b64 	%rd36, %rd2, 2;
	add.s64 	%rd3, %rd1, %rd36;
	setp.gt.s32 	%p5, %r72, 0;
	setp.gt.s32 	%p6, %r68, -1;
	and.pred  	%p7, %p6, %p5;
	add.s32 	%r5, %r72, %r68;
	setp.lt.s32 	%p8, %r5, %r67;
	and.pred  	%p9, %p7, %p8;
	@%p9 bra 	$L__BB1_15;
	setp.lt.s32 	%p39, %r67, 1;
	@%p39 bra 	$L__BB1_46;
	and.b32  	%r6, %r67, 15;
	setp.lt.u32 	%p40, %r67, 16;
	mov.b32 	%r117, 0;
	@%p40 bra 	$L__BB1_6;
	and.b32  	%r117, %r67, 2147483632;
	neg.s32 	%r98, %r117;
	add.s64 	%rd57, %rd36, %rd1;
	add.s64 	%rd65, %rd57, 32;
$L__BB1_5:
	.pragma "nounroll";
	mov.b32 	%r94, 2143289344;
	st.global.u32 	[%rd65+-32], %r94;
	st.global.u32 	[%rd65+-28], %r94;
	st.global.u32 	[%rd65+-24], %r94;
	st.global.u32 	[%rd65+-20], %r94;
	st.global.u32 	[%rd65+-16], %r94;
	st.global.u32 	[%rd65+-12], %r94;
	st.global.u32 	[%rd65+-8], %r94;
	st.global.u32 	[%rd65+-4], %r94;
	st.global.u32 	[%rd65], %r94;
	st.global.u32 	[%rd65+4], %r94;
	st.global.u32 	[%rd65+8], %r94;
	st.global.u32 	[%rd65+12], %r94;
	st.global.u32 	[%rd65+16], %r94;
	st.global.u32 	[%rd65+20], %r94;
	st.global.u32 	[%rd65+24], %r94;
	st.global.u32 	[%rd65+28], %r94;
	add.s32 	%r98, %r98, 16;
	add.s64 	%rd65, %rd65, 64;
	setp.eq.s32 	%p41, %r98, 0;
	@%p41 bra 	$L__BB1_6;
	bra.uni 	$L__BB1_5;
$L__BB1_6:
	setp.eq.s32 	%p42, %r6, 0;
	@%p42 bra 	$L__BB1_46;
	and.b32  	%r58, %r67, 7;
	setp.lt.u32 	%p43, %r6, 8;
	@%p43 bra 	$L__BB1_9;
	mul.wide.u32 	%rd58, %r117, 4;
	add.s64 	%rd59, %rd3, %rd58;
	mov.b32 	%r95, 2143289344;
	st.global.u32 	[%rd59], %r95;
	st.global.u32 	[%rd59+4], %r95;
	st.global.u32 	[%rd59+8], %r95;
	st.global.u32 	[%rd59+12], %r95;
	st.global.u32 	[%rd59+16], %r95;
	st.global.u32 	[%rd59+20], %r95;
	st.global.u32 	[%rd59+24], %r95;
	st.global.u32 	[%rd59+28], %r95;
	add.s32 	%r117, %r117, 8;
$L__BB1_9:
	setp.eq.s32 	%p44, %r58, 0;
	@%p44 bra 	$L__BB1_46;
	and.b32  	%r61, %r67, 3;
	setp.lt.u32 	%p45, %r58, 4;
	@%p45 bra 	$L__BB1_12;
	mul.wide.u32 	%rd60, %r117, 4;
	add.s64 	%rd61, %rd3, %rd60;
	mov.b32 	%r96, 2143289344;
	st.global.u32 	[%rd61], %r96;
	st.global.u32 	[%rd61+4], %r96;
	st.global.u32 	[%rd61+8], %r96;
	st.global.u32 	[%rd61+12], %r96;
	add.s32 	%r117, %r117, 4;
$L__BB1_12:
	setp.eq.s32 	%p46, %r61, 0;
	@%p46 bra 	$L__BB1_46;
	mul.wide.u32 	%rd63, %r117, 4;
	add.s64 	%rd64, %rd36, %rd63;
	add.s64 	%rd72, %rd1, %rd64;
	neg.s32 	%r119, %r61;
$L__BB1_14:
	.pragma "nounroll";
	mov.b32 	%r97, 2143289344;
	st.global.u32 	[%rd72], %r97;
	add.s64 	%rd72, %rd72, 4;
	add.s32 	%r119, %r119, 1;
	setp.ne.s32 	%p47, %r119, 0;
	@%p47 bra 	$L__BB1_14;
	bra.uni 	$L__BB1_46;
$L__BB1_15:
	add.s32 	%r73, %r5, %r72;
	min.s32 	%r11, %r67, %r73;
	setp.lt.s32 	%p10, %r11, 1;
	@%p10 bra 	$L__BB1_28;
	and.b32  	%r12, %r11, 15;
	setp.lt.u32 	%p11, %r11, 16;
	mov.b32 	%r101, 0;
	@%p11 bra 	$L__BB1_19;
	and.b32  	%r101, %r11, 2147483632;
	neg.s32 	%r99, %r101;
	add.s64 	%rd38, %rd36, %rd1;
	add.s64 	%rd66, %rd38, 32;
$L__BB1_18:
	.pragma "nounroll";
	mov.b32 	%r75, 2143289344;
	st.global.u32 	[%rd66+-32], %r75;
	st.global.u32 	[%rd66+-28], %r75;
	st.global.u32 	[%rd66+-24], %r75;
	st.global.u32 	[%rd66+-20], %r75;
	st.global.u32 	[%rd66+-16], %r75;
	st.global.u32 	[%rd66+-12], %r75;
	st.global.u32 	[%rd66+-8], %r75;
	st.global.u32 	[%rd66+-4], %r75;
	st.global.u32 	[%rd66], %r75;
	st.global.u32 	[%rd66+4], %r75;
	st.global.u32 	[%rd66+8], %r75;
	st.global.u32 	[%rd66+12], %r75;
	st.global.u32 	[%rd66+16], %r75;
	st.global.u32 	[%rd66+20], %r75;
	st.global.u32 	[%rd66+24], %r75;
	st.global.u32 	[%rd66+28], %r75;
	add.s32 	%r99, %r99, 16;
	add.s64 	%rd66, %rd66, 64;
	setp.ne.s32 	%p12, %r99, 0;
	@%p12 bra 	$L__BB1_18;
$L__BB1_19:
	setp.eq.s32 	%p13, %r12, 0;
	@%p13 bra 	$L__BB1_28;
	and.b32  	%r18, %r11, 7;
	setp.lt.u32 	%p14, %r12, 8;
	@%p14 bra 	$L__BB1_22;
	mul.wide.u32 	%rd39, %r101, 4;
	add.s64 	%rd40, %rd3, %rd39;
	mov.b32 	%r76, 2143289344;
	st.global.u32 	[%rd40], %r76;
	st.global.u32 	[%rd40+4], %r76;
	st.global.u32 	[%rd40+8], %r76;
	st.global.u32 	[%rd40+12], %r76;
	st.global.u32 	[%rd40+16], %r76;
	st.global.u32 	[%rd40+20], %r76;
	st.global.u32 	[%rd40+24], %r76;
	st.global.u32 	[%rd40+28], %r76;
	add.s32 	%r101, %r101, 8;
$L__BB1_22:
	setp.eq.s32 	%p15, %r18, 0;
	@%p15 bra 	$L__BB1_28;
	and.b32  	%r21, %r11, 3;
	setp.lt.u32 	%p16, %r18, 4;
	@%p16 bra 	$L__BB1_25;
	mul.wide.u32 	%rd41, %r101, 4;
	add.s64 	%rd42, %rd3, %rd41;
	mov.b32 	%r77, 2143289344;
	st.global.u32 	[%rd42], %r77;
	st.global.u32 	[%rd42+4], %r77;
	st.global.u32 	[%rd42+8], %r77;
	st.global.u32 	[%rd42+12], %r77;
	add.s32 	%r101, %r101, 4;
$L__BB1_25:
	setp.eq.s32 	%p17, %r21, 0;
	@%p17 bra 	$L__BB1_28;
	mul.wide.u32 	%rd44, %r101, 4;
	add.s64 	%rd45, %rd36, %rd44;
	add.s64 	%rd67, %rd1, %rd45;
	neg.s32 	%r103, %r21;
$L__BB1_27:
	.pragma "nounroll";
	mov.b32 	%r78, 2143289344;
	st.global.u32 	[%rd67], %r78;
	add.s64 	%rd67, %rd67, 4;
	add.s32 	%r103, %r103, 1;
	setp.ne.s32 	%p18, %r103, 0;
	@%p18 bra 	$L__BB1_27;
$L__BB1_28:
	cvt.rn.f32.u32 	%f58, %r72;
	rcp.rn.f32 	%f1, %f58;
	// begin inline asm
	activemask.b32 %r79;
	// end inline asm
	brev.b32 	%r81, %r79;
	bfind.shiftamt.u32 	%r28, %r81;
	setp.ne.s32 	%p19, %r3, %r28;
	mov.b32 	%r104, 0;
	mov.u32 	%r105, %r104;
	mov.u32 	%r106, %r104;
	@%p19 bra 	$L__BB1_30;
	mul.wide.u32 	%rd49, %r68, 4;
	add.s64 	%rd46, %rd28, %rd49;
	// begin inline asm
	ld.global.nc.f32 %f59, [%rd46];
	// end inline asm
	add.s64 	%rd47, %rd29, %rd49;
	// begin inline asm
	ld.global.nc.f32 %f60, [%rd47];
	// end inline asm
	add.s64 	%rd48, %rd30, %rd49;
	// begin inline asm
	ld.global.nc.f32 %f61, [%rd48];
	// end inline asm
	mov.b32 	%r104, %f59;
	mov.b32 	%r105, %f60;
	mov.b32 	%r106, %f61;
$L__BB1_30:
	shfl.sync.idx.b32	%r35|%p20, %r104, %r28, 31, %r79;
	shfl.sync.idx.b32	%r36|%p21, %r105, %r28, 31, %r79;
	shfl.sync.idx.b32	%r108|%p1, %r106, %r28, 31, %r79;
	add.s32 	%r38, %r68, 1;
	setp.ge.s32 	%p22, %r38, %r67;
	@%p22 bra 	$L__BB1_46;
	mov.b32 	%f117, %r36;
	mov.b32 	%f118, %r35;
	sub.s32 	%r107, %r68, %r67;
	mul.wide.u32 	%rd51, %r38, 4;
	add.s64 	%rd52, %rd36, %rd51;
	add.s64 	%rd71, %rd1, %rd52;
	add.s64 	%rd70, %rd30, %rd51;
	add.s64 	%rd69, %rd29, %rd51;
	add.s64 	%rd68, %rd28, %rd51;
	mov.b32 	%r115, 0;
	mov.f32 	%f140, 0f00000000;
	mov.f32 	%f139, %f140;
	mov.f32 	%f138, %f140;
	mov.f32 	%f137, %f140;
	mov.u32 	%r114, %r115;
	mov.f32 	%f136, %f140;
	mov.f32 	%f135, %f140;
	mov.f32 	%f134, %f140;
	mov.f32 	%f133, %f140;
	mov.f32 	%f132, %f140;
	mov.f32 	%f131, %f140;
	mov.f32 	%f130, %f140;
	mov.f32 	%f129, %f140;
$L__BB1_32:
	mov.f32 	%f9, %f118;
	mov.f32 	%f8, %f117;
	mov.u32 	%r84, %tid.x;
	and.b32  	%r85, %r84, 31;
	brev.b32 	%r86, %r79;
	bfind.shiftamt.u32 	%r87, %r86;
	setp.ne.s32 	%p23, %r85, %r87;
	mov.b32 	%r111, 0;
	mov.u32 	%r112, %r111;
	mov.u32 	%r113, %r111;
	@%p23 bra 	$L__BB1_34;
	// begin inline asm
	ld.global.nc.f32 %f63, [%rd68];
	// end inline asm
	// begin inline asm
	ld.global.nc.f32 %f64, [%rd69];
	// end inline asm
	// begin inline asm
	ld.global.nc.f32 %f65, [%rd70];
	// end inline asm
	mov.b32 	%r111, %f63;
	mov.b32 	%r112, %f64;
	mov.b32 	%r113, %f65;
$L__BB1_34:
	mov.b32 	%f66, %r108;
	brev.b32 	%r88, %r79;
	bfind.shiftamt.u32 	%r89, %r88;
	shfl.sync.idx.b32	%r90|%p24, %r111, %r89, 31, %r79;
	mov.b32 	%f118, %r90;
	shfl.sync.idx.b32	%r91|%p25, %r112, %r89, 31, %r79;
	mov.b32 	%f117, %r91;
	shfl.sync.idx.b32	%r108|%p3, %r113, %r89, 31, %r79;
	sub.f32 	%f67, %f118, %f117;
	sub.f32 	%f68, %f118, %f66;
	abs.f32 	%f69, %f68;
	sub.f32 	%f70, %f117, %f66;
	abs.f32 	%f71, %f70;
	max.f32 	%f72, %f67, %f69;
	max.f32 	%f20, %f72, %f71;
	sub.f32 	%f73, %f118, %f9;
	sub.f32 	%f74, %f8, %f117;
	setp.gt.f32 	%p26, %f73, %f74;
	setp.gt.f32 	%p27, %f73, 0f00000000;
	selp.f32 	%f75, %f73, 0f00000000, %p26;
	selp.f32 	%f21, %f75, 0f00000000, %p27;
	setp.gt.f32 	%p28, %f74, %f73;
	setp.gt.f32 	%p29, %f74, 0f00000000;
	selp.f32 	%f76, %f74, 0f00000000, %p29;
	selp.f32 	%f22, %f76, 0f00000000, %p28;
	setp.ge.s32 	%p30, %r114, %r72;
	@%p30 bra 	$L__BB1_39;
	sub.f32 	%f95, %f20, %f129;
	add.f32 	%f23, %f130, %f95;
	sub.f32 	%f96, %f23, %f130;
	sub.f32 	%f129, %f96, %f95;
	sub.f32 	%f97, %f21, %f131;
	add.f32 	%f25, %f132, %f97;
	sub.f32 	%f98, %f25, %f132;
	sub.f32 	%f131, %f98, %f97;
	sub.f32 	%f99, %f22, %f133;
	add.f32 	%f27, %f134, %f99;
	sub.f32 	%f100, %f27, %f134;
	sub.f32 	%f133, %f100, %f99;
	add.s32 	%r114, %r114, 1;
	setp.ne.s32 	%p35, %r114, %r72;
	mov.f32 	%f130, %f23;
	mov.f32 	%f132, %f25;
	mov.f32 	%f134, %f27;
	@%p35 bra 	$L__BB1_45;
	setp.neu.f32 	%p36, %f23, 0f00000000;
	mov.f32 	%f102, 0f42C80000;
	div.rn.f32 	%f103, %f102, %f23;
	selp.f32 	%f104, %f103, 0f00000000, %p36;
	mul.f32 	%f29, %f25, %f104;
	mul.f32 	%f30, %f27, %f104;
	add.f32 	%f105, %f29, %f30;
	setp.eq.f32 	%p37, %f105, 0f00000000;
	mov.f32 	%f127, 0f00000000;
	@%p37 bra 	$L__BB1_38;
	sub.f32 	%f106, %f29, %f30;
	abs.f32 	%f107, %f106;
	mov.f32 	%f109, 0f42C80000;
	div.rn.f32 	%f110, %f109, %f105;
	mul.f32 	%f127, %f107, %f110;
$L__BB1_38:
	sub.f32 	%f111, %f127, %f135;
	add.f32 	%f33, %f136, %f111;
	sub.f32 	%f112, %f33, %f136;
	sub.f32 	%f135, %f112, %f111;
	mov.b32 	%r115, 1;
	mov.f32 	%f130, %f23;
	mov.f32 	%f132, %f25;
	mov.f32 	%f134, %f27;
	mov.f32 	%f136, %f33;
	mov.u32 	%r114, %r72;
	mov.f32 	%f137, %f23;
	mov.f32 	%f138, %f25;
	mov.f32 	%f139, %f27;
	bra.uni 	$L__BB1_45;
$L__BB1_39:
	mov.f32 	%f78, 0f3F800000;
	sub.f32 	%f79, %f78, %f1;
	fma.rn.f32 	%f137, %f137, %f79, %f20;
	fma.rn.f32 	%f138, %f138, %f79, %f21;
	fma.rn.f32 	%f139, %f139, %f79, %f22;
	setp.neu.f32 	%p31, %f137, 0f00000000;
	mov.f32 	%f80, 0f42C80000;
	div.rn.f32 	%f81, %f80, %f137;
	selp.f32 	%f82, %f81, 0f00000000, %p31;
	mul.f32 	%f38, %f138, %f82;
	mul.f32 	%f39, %f139, %f82;
	add.f32 	%f83, %f38, %f39;
	setp.eq.f32 	%p32, %f83, 0f00000000;
	mov.f32 	%f128, 0f00000000;
	@%p32 bra 	$L__BB1_41;
	sub.f32 	%f84, %f38, %f39;
	abs.f32 	%f85, %f84;
	add.f32 	%f86, %f38, %f39;
	mov.f32 	%f87, 0f42C80000;
	div.rn.f32 	%f88, %f87, %f86;
	mul.f32 	%f128, %f85, %f88;
$L__BB1_41:
	setp.ge.s32 	%p33, %r115, %r72;
	@%p33 bra 	$L__BB1_44;
	sub.f32 	%f93, %f128, %f135;
	add.f32 	%f42, %f136, %f93;
	sub.f32 	%f94, %f42, %f136;
	sub.f32 	%f135, %f94, %f93;
	add.s32 	%r115, %r115, 1;
	setp.ne.s32 	%p34, %r115, %r72;
	mov.f32 	%f136, %f42;
	@%p34 bra 	$L__BB1_45;
	mul.f32 	%f140, %f1, %f42;
	st.global.f32 	[%rd71], %f140;
	mov.f32 	%f136, %f42;
	mov.u32 	%r115, %r72;
	bra.uni 	$L__BB1_45;
$L__BB1_44:
	mul.f32 	%f89, %f1, %f128;
	cvt.rn.f32.u32 	%f90, %r72;
	add.f32 	%f91, %f90, 0fBF800000;
	mul.f32 	%f92, %f91, %f1;
	fma.rn.f32 	%f140, %f140, %f92, %f89;
	st.global.f32 	[%rd71], %f140;
$L__BB1_45:
	add.s32 	%r107, %r107, 1;
	add.s64 	%rd71, %rd71, 4;
	add.s64 	%rd70, %rd70, 4;
	add.s64 	%rd69, %rd69, 4;
	add.s64 	%rd68, %rd68, 4;
	setp.eq.s32 	%p38, %r107, -1;
	@%p38 bra 	$L__BB1_46;
	bra.uni 	$L__BB1_32;
$L__BB1_46:
	ret;

}
	// .globl	adx_many_series_one_param_time_major_f32
.visible .entry adx_many_series_one_param_time_major_f32(
	.param .u64 .ptr .align 1 adx_many_series_one_param_time_major_f32_param_0,
	.param .u64 .ptr .align 1 adx_many_series_one_param_time_major_f32_param_1,
	.param .u64 .ptr .align 1 adx_many_series_one_param_time_major_f32_param_2,
	.param .u32 adx_many_series_one_param_time_major_f32_param_3,
	.param .u32 adx_many_series_one_param_time_major_f32_param_4,
	.param .u32 adx_many_series_one_param_time_major_f32_param_5,
	.param .u64 .ptr .align 1 adx_many_series_one_param_time_major_f32_param_6,
	.param .u64 .ptr .align 1 adx_many_series_one_param_time_major_f32_param_7
)
{
	.reg .pred 	%p<76>;
	.reg .b32 	%r<83>;
	.reg .b32 	%f<359>;
	.reg .b64 	%rd<79>;

	ld.param.u64 	%rd7, [adx_many_series_one_param_time_major_f32_param_0];
	ld.param.u64 	%rd8, [adx_many_series_one_param_time_major_f32_param_1];
	ld.param.u64 	%rd9, [adx_many_series_one_param_time_major_f32_param_2];
	ld.param.u32 	%r41, [adx_many_series_one_param_time_major_f32_param_3];
	ld.param.u32 	%r42, [adx_many_series_one_param_time_major_f32_param_4];
	ld.param.u32 	%r43, [adx_many_series_one_param_time_major_f32_param_5];
	ld.param.u64 	%rd10, [adx_many_series_one_param_time_major_f32_param_7];
	cvta.to.global.u64 	%rd1, %rd10;
	cvta.to.global.u64 	%rd2, %rd9;
	cvta.to.global.u64 	%rd3, %rd8;
	cvta.to.global.u64 	%rd4, %rd7;
	mov.u32 	%r44, %ctaid.x;
	mov.u32 	%r1, %ntid.x;
	mov.u32 	%r45, %tid.x;
	mad.lo.s32 	%r71, %r44, %r1, %r45;
	setp.ge.s32 	%p1, %r71, %r41;
	@%p1 bra 	$L__BB2_35;
	shl.b32 	%r3, %r43, 1;
	cvt.rn.f32.u32 	%f100, %r43;
	rcp.rn.f32 	%f1, %f100;
	add.f32 	%f101, %f100, 0fBF800000;
	mul.f32 	%f2, %f101, %f1;
	mov.u32 	%r46, %nctaid.x;
	mul.lo.s32 	%r4, %r1, %r46;
	add.s32 	%r5, %r43, -1;
	and.b32  	%r6, %r43, 3;
	and.b32  	%r7, %r43, 2147483644;
	and.b32  	%r8, %r43, 1;
	shl.b32 	%r9, %r41, 3;
	mul.wide.s32 	%rd32, %r41, 4;
$L__BB2_2:
	ld.param.u64 	%rd78, [adx_many_series_one_param_time_major_f32_param_6];
	setp.gt.s32 	%p2, %r43, 0;
	cvta.to.global.u64 	%rd11, %rd78;
	mul.wide.s32 	%rd12, %r71, 4;
	add.s64 	%rd13, %rd11, %rd12;
	ld.global.nc.u32 	%r47, [%rd13];
	setp.gt.s32 	%p3, %r47, -1;
	add.s32 	%r12, %r47, %r3;
	min.s32 	%r48, %r42, %r12;
	selp.b32 	%r49, %r48, %r42, %p3;
	selp.b32 	%r13, %r49, %r42, %p2;
	setp.lt.s32 	%p4, %r13, 1;
	@%p4 bra 	$L__BB2_14;
	and.b32  	%r14, %r13, 7;
	setp.lt.u32 	%p5, %r13, 8;
	mov.b32 	%r75, 0;
	@%p5 bra 	$L__BB2_6;
	and.b32  	%r75, %r13, 2147483640;
	neg.s32 	%r73, %r75;
	mov.u32 	%r72, %r71;
$L__BB2_5:
	.pragma "nounroll";
	mul.wide.s32 	%rd14, %r72, 4;
	add.s64 	%rd15, %rd1, %rd14;
	mov.b32 	%r51, 2143289344;
	st.global.u32 	[%rd15], %r51;
	mul.wide.s32 	%rd16, %r41, 4;
	add.s64 	%rd17, %rd15, %rd16;
	st.global.u32 	[%rd17], %r51;
	add.s64 	%rd18, %rd17, %rd16;
	st.global.u32 	[%rd18], %r51;
	add.s64 	%rd19, %rd18, %rd16;
	st.global.u32 	[%rd19], %r51;
	add.s64 	%rd20, %rd19, %rd16;
	st.global.u32 	[%rd20], %r51;
	add.s64 	%rd21, %rd20, %rd16;
	st.global.u32 	[%rd21], %r51;
	add.s64 	%rd22, %rd21, %rd16;
	st.global.u32 	[%rd22], %r51;
	add.s64 	%rd23, %rd22, %rd16;
	st.global.u32 	[%rd23], %r51;
	add.s32 	%r73, %r73, 8;
	add.s32 	%r72, %r72, %r9;
	setp.ne.s32 	%p6, %r73, 0;
	@%p6 bra 	$L__BB2_5;
$L__BB2_6:
	setp.eq.s32 	%p7, %r14, 0;
	@%p7 bra 	$L__BB2_14;
	and.b32  	%r22, %r13, 3;
	setp.lt.u32 	%p8, %r14, 4;
	@%p8 bra 	$L__BB2_9;
	mad.lo.s32 	%r52, %r75, %r41, %r71;
	mul.wide.s32 	%rd24, %r52, 4;
	add.s64 	%rd25, %rd1, %rd24;
	mov.b32 	%r53, 2143289344;
	st.global.u32 	[%rd25], %r53;
	add.s64 	%rd27, %rd25, %rd32;
	st.global.u32 	[%rd27], %r53;
	add.s64 	%rd28, %rd27, %rd32;
	st.global.u32 	[%rd28], %r53;
	add.s64 	%rd29, %rd28, %rd32;
	st.global.u32 	[%rd29], %r53;
	add.s32 	%r75, %r75, 4;
$L__BB2_9:
	setp.eq.s32 	%p9, %r22, 0;
	@%p9 bra 	$L__BB2_14;
	setp.eq.s32 	%p10, %r22, 1;
	@%p10 bra 	$L__BB2_12;
	mad.lo.s32 	%r54, %r75, %r41, %r71;
	mul.wide.s32 	%rd30, %r54, 4;
	add.s64 	%rd31, %rd1, %rd30;
	mov.b32 	%r55, 2143289344;
	st.global.u32 	[%rd31], %r55;
	add.s64 	%rd33, %rd31, %rd32;
	st.global.u32 	[%rd33], %r55;
	add.s32 	%r75, %r75, 2;
$L__BB2_12:
	and.b32  	%r56, %r13, 1;
	setp.eq.b32 	%p11, %r56, 1;
	not.pred 	%p12, %p11;
	@%p12 bra 	$L__BB2_14;
	mad.lo.s32 	%r57, %r75, %r41, %r71;
	mul.wide.s32 	%rd34, %r57, 4;
	add.s64 	%rd35, %rd1, %rd34;
	mov.b32 	%r58, 2143289344;
	st.global.u32 	[%rd35], %r58;
$L__BB2_14:
	setp.lt.s32 	%p13, %r43, 1;
	setp.lt.s32 	%p14, %r47, 0;
	or.pred  	%p15, %p13, %p14;
	sub.s32 	%r27, %r12, %r43;
	setp.ge.s32 	%p16, %r27, %r42;
	or.pred  	%p17, %p15, %p16;
	@%p17 bra 	$L__BB2_34;
	setp.lt.u32 	%p18, %r5, 3;
	mad.lo.s32 	%r60, %r47, %r41, %r71;
	mul.wide.s32 	%rd36, %r60, 4;
	add.s64 	%rd37, %rd4, %rd36;
	ld.global.nc.f32 	%f323, [%rd37];
	add.s64 	%rd38, %rd3, %rd36;
	ld.global.nc.f32 	%f322, [%rd38];
	add.s64 	%rd39, %rd2, %rd36;
	ld.global.nc.f32 	%f321, [%rd39];
	mov.f32 	%f319, 0f00000000;
	mov.b32 	%r79, 1;
	mov.f32 	%f325, %f319;
	mov.f32 	%f318, %f319;
	mov.f32 	%f327, %f319;
	mov.f32 	%f320, %f319;
	mov.f32 	%f329, %f319;
	@%p18 bra 	$L__BB2_18;
	mov.f32 	%f319, 0f00000000;
	mov.b32 	%r77, 1;
$L__BB2_17:
	.pragma "nounroll";
	add.s32 	%r62, %r77, %r47;
	mad.lo.s32 	%r63, %r62, %r41, %r71;
	mul.wide.s32 	%rd40, %r63, 4;
	add.s64 	%rd41, %rd4, %rd40;
	ld.global.nc.f32 	%f105, [%rd41];
	add.s64 	%rd42, %rd3, %rd40;
	ld.global.nc.f32 	%f106, [%rd42];
	sub.f32 	%f107, %f105, %f106;
	sub.f32 	%f108, %f105, %f321;
	abs.f32 	%f109, %f108;
	sub.f32 	%f110, %f106, %f321;
	abs.f32 	%f111, %f110;
	max.f32 	%f112, %f107, %f109;
	max.f32 	%f113, %f112, %f111;
	sub.f32 	%f114, %f105, %f323;
	sub.f32 	%f115, %f322, %f106;
	setp.gt.f32 	%p19, %f114, %f115;
	setp.gt.f32 	%p20, %f114, 0f00000000;
	and.pred  	%p21, %p20, %p19;
	sub.f32 	%f116, %f114, %f327;
	add.f32 	%f117, %f318, %f116;
	sub.f32 	%f118, %f117, %f318;
	sub.f32 	%f119, %f118, %f116;
	selp.f32 	%f120, %f119, %f327, %p21;
	selp.f32 	%f121, %f117, %f318, %p21;
	setp.gt.f32 	%p22, %f115, %f114;
	setp.gt.f32 	%p23, %f115, 0f00000000;
	and.pred  	%p24, %p22, %p23;
	sub.f32 	%f122, %f115, %f325;
	add.f32 	%f123, %f319, %f122;
	sub.f32 	%f124, %f123, %f319;
	sub.f32 	%f125, %f124, %f122;
	selp.f32 	%f126, %f125, %f325, %p24;
	selp.f32 	%f127, %f123, %f319, %p24;
	sub.f32 	%f128, %f113, %f329;
	add.f32 	%f129, %f320, %f128;
	sub.f32 	%f130, %f129, %f320;
	sub.f32 	%f131, %f130, %f128;
	add.s64 	%rd43, %rd2, %rd40;
	ld.global.nc.f32 	%f132, [%rd43];
	mul.wide.s32 	%rd44, %r41, 4;
	add.s64 	%rd45, %rd41, %rd44;
	ld.global.nc.f32 	%f133, [%rd45];
	add.s64 	%rd46, %rd42, %rd44;
	ld.global.nc.f32 	%f134, [%rd46];
	sub.f32 	%f135, %f133, %f134;
	sub.f32 	%f136, %f133, %f132;
	abs.f32 	%f137, %f136;
	sub.f32 	%f138, %f134, %f132;
	abs.f32 	%f139, %f138;
	max.f32 	%f140, %f135, %f137;
	max.f32 	%f141, %f140, %f139;
	sub.f32 	%f142, %f133, %f105;
	sub.f32 	%f143, %f106, %f134;
	setp.gt.f32 	%p25, %f142, %f143;
	setp.gt.f32 	%p26, %f142, 0f00000000;
	and.pred  	%p27, %p26, %p25;
	sub.f32 	%f144, %f142, %f120;
	add.f32 	%f145, %f121, %f144;
	sub.f32 	%f146, %f145, %f121;
	sub.f32 	%f147, %f146, %f144;
	selp.f32 	%f148, %f147, %f120, %p27;
	selp.f32 	%f149, %f145, %f121, %p27;
	setp.gt.f32 	%p28, %f143, %f142;
	setp.gt.f32 	%p29, %f143, 0f00000000;
	and.pred  	%p30, %p28, %p29;
	sub.f32 	%f150, %f143, %f126;
	add.f32 	%f151, %f127, %f150;
	sub.f32 	%f152, %f151, %f127;
	sub.f32 	%f153, %f152, %f150;
	selp.f32 	%f154, %f153, %f126, %p30;
	selp.f32 	%f155, %f151, %f127, %p30;
	sub.f32 	%f156, %f141, %f131;
	add.f32 	%f157, %f129, %f156;
	sub.f32 	%f158, %f157, %f129;
	sub.f32 	%f159, %f158, %f156;
	add.s64 	%rd47, %rd43, %rd44;
	ld.global.nc.f32 	%f160, [%rd47];
	add.s64 	%rd48, %rd45, %rd44;
	ld.global.nc.f32 	%f161, [%rd48];
	add.s64 	%rd49, %rd46, %rd44;
	ld.global.nc.f32 	%f162, [%rd49];
	sub.f32 	%f163, %f161, %f162;
	sub.f32 	%f164, %f161, %f160;
	abs.f32 	%f165, %f164;
	sub.f32 	%f166, %f162, %f160;
	abs.f32 	%f167, %f166;
	max.f32 	%f168, %f163, %f165;
	max.f32 	%f169, %f168, %f167;
	sub.f32 	%f170, %f161, %f133;
	sub.f32 	%f171, %f134, %f162;
	setp.gt.f32 	%p31, %f170, %f171;
	setp.gt.f32 	%p32, %f170, 0f00000000;
	and.pred  	%p33, %p32, %p31;
	sub.f32 	%f172, %f170, %f148;
	add.f32 	%f173, %f149, %f172;
	sub.f32 	%f174, %f173, %f149;
	sub.f32 	%f175, %f174, %f172;
	selp.f32 	%f176, %f175, %f148, %p33;
	selp.f32 	%f177, %f173, %f149, %p33;
	setp.gt.f32 	%p34, %f171, %f170;
	setp.gt.f32 	%p35, %f171, 0f00000000;
	and.pred  	%p36, %p34, %p35;
	sub.f32 	%f178, %f171, %f154;
	add.f32 	%f179, %f155, %f178;
	sub.f32 	%f180, %f179, %f155;
	sub.f32 	%f181, %f180, %f178;
	selp.f32 	%f182, %f181, %f154, %p36;
	selp.f32 	%f183, %f179, %f155, %p36;
	sub.f32 	%f184, %f169, %f159;
	add.f32 	%f185, %f157, %f184;
	sub.f32 	%f186, %f185, %f157;
	sub.f32 	%f187, %f186, %f184;
	add.s64 	%rd50, %rd47, %rd44;
	ld.global.nc.f32 	%f188, [%rd50];
	add.s64 	%rd51, %rd48, %rd44;
	ld.global.nc.f32 	%f323, [%rd51];
	add.s64 	%rd52, %rd49, %rd44;
	ld.global.nc.f32 	%f322, [%rd52];
	sub.f32 	%f189, %f323, %f322;
	sub.f32 	%f190, %f323, %f188;
	abs.f32 	%f191, %f190;
	sub.f32 	%f192, %f322, %f188;
	abs.f32 	%f193, %f192;
	max.f32 	%f194, %f189, %f191;
	max.f32 	%f195, %f194, %f193;
	sub.f32 	%f196, %f323, %f161;
	sub.f32 	%f197, %f162, %f322;
	setp.gt.f32 	%p37, %f196, %f197;
	setp.gt.f32 	%p38, %f196, 0f00000000;
	and.pred  	%p39, %p38, %p37;
	sub.f32 	%f198, %f196, %f176;
	add.f32 	%f199, %f177, %f198;
	sub.f32 	%f200, %f199, %f177;
	sub.f32 	%f201, %f200, %f198;
	selp.f32 	%f327, %f201, %f176, %p39;
	selp.f32 	%f318, %f199, %f177, %p39;
	setp.gt.f32 	%p40, %f197, %f196;
	setp.gt.f32 	%p41, %f197, 0f00000000;
	and.pred  	%p42, %p40, %p41;
	sub.f32 	%f202, %f197, %f182;
	add.f32 	%f203, %f183, %f202;
	sub.f32 	%f204, %f203, %f183;
	sub.f32 	%f205, %f204, %f202;
	selp.f32 	%f325, %f205, %f182, %p42;
	selp.f32 	%f319, %f203, %f183, %p42;
	sub.f32 	%f206, %f195, %f187;
	add.f32 	%f320, %f185, %f206;
	sub.f32 	%f207, %f320, %f185;
	sub.f32 	%f329, %f207, %f206;
	add.s64 	%rd53, %rd50, %rd44;
	ld.global.nc.f32 	%f321, [%rd53];
	add.s32 	%r79, %r77, 4;
	add.s32 	%r64, %r77, 3;
	setp.ne.s32 	%p43, %r64, %r7;
	mov.u32 	%r77, %r79;
	@%p43 bra 	$L__BB2_17;
$L__BB2_18:
	setp.eq.s32 	%p44, %r6, 0;
	@%p44 bra 	$L__BB2_23;
	setp.eq.s32 	%p45, %r6, 1;
	@%p45 bra 	$L__BB2_21;
	add.s32 	%r65, %r79, %r47;
	mad.lo.s32 	%r66, %r65, %r41, %r71;
	mul.wide.s32 	%rd54, %r66, 4;
	add.s64 	%rd55, %rd4, %rd54;
	ld.global.nc.f32 	%f209, [%rd55];
	add.s64 	%rd56, %rd3, %rd54;
	ld.global.nc.f32 	%f210, [%rd56];
	sub.f32 	%f211, %f209, %f210;
	sub.f32 	%f212, %f209, %f321;
	abs.f32 	%f213, %f212;
	sub.f32 	%f214, %f210, %f321;
	abs.f32 	%f215, %f214;
	max.f32 	%f216, %f211, %f213;
	max.f32 	%f217, %f216, %f215;
	sub.f32 	%f218, %f209, %f323;
	sub.f32 	%f219, %f322, %f210;
	setp.gt.f32 	%p46, %f218, %f219;
	setp.gt.f32 	%p47, %f218, 0f00000000;
	and.pred  	%p48, %p47, %p46;
	sub.f32 	%f220, %f218, %f327;
	add.f32 	%f221, %f318, %f220;
	sub.f32 	%f222, %f221, %f318;
	sub.f32 	%f223, %f222, %f220;
	selp.f32 	%f224, %f223, %f327, %p48;
	selp.f32 	%f225, %f221, %f318, %p48;
	setp.gt.f32 	%p49, %f219, %f218;
	setp.gt.f32 	%p50, %f219, 0f00000000;
	and.pred  	%p51, %p49, %p50;
	sub.f32 	%f226, %f219, %f325;
	add.f32 	%f227, %f319, %f226;
	sub.f32 	%f228, %f227, %f319;
	sub.f32 	%f229, %f228, %f226;
	selp.f32 	%f230, %f229, %f325, %p51;
	selp.f32 	%f231, %f227, %f319, %p51;
	sub.f32 	%f232, %f217, %f329;
	add.f32 	%f233, %f320, %f232;
	sub.f32 	%f234, %f233, %f320;
	sub.f32 	%f235, %f234, %f232;
	add.s64 	%rd57, %rd2, %rd54;
	ld.global.nc.f32 	%f236, [%rd57];
	mul.wide.s32 	%rd58, %r41, 4;
	add.s64 	%rd59, %rd55, %rd58;
	ld.global.nc.f32 	%f323, [%rd59];
	add.s64 	%rd60, %rd56, %rd58;
	ld.global.nc.f32 	%f322, [%rd60];
	sub.f32 	%f237, %f323, %f322;
	sub.f32 	%f238, %f323, %f236;
	abs.f32 	%f239, %f238;
	sub.f32 	%f240, %f322, %f236;
	abs.f32 	%f241, %f240;
	max.f32 	%f242, %f237, %f239;
	max.f32 	%f243, %f242, %f241;
	sub.f32 	%f244, %f323, %f209;
	sub.f32 	%f245, %f210, %f322;
	setp.gt.f32 	%p52, %f244, %f245;
	setp.gt.f32 	%p53, %f244, 0f00000000;
	and.pred  	%p54, %p53, %p52;
	sub.f32 	%f246, %f244, %f224;
	add.f32 	%f247, %f225, %f246;
	sub.f32 	%f248, %f247, %f225;
	sub.f32 	%f249, %f248, %f246;
	selp.f32 	%f327, %f249, %f224, %p54;
	selp.f32 	%f318, %f247, %f225, %p54;
	setp.gt.f32 	%p55, %f245, %f244;
	setp.gt.f32 	%p56, %f245, 0f00000000;
	and.pred  	%p57, %p55, %p56;
	sub.f32 	%f250, %f245, %f230;
	add.f32 	%f251, %f231, %f250;
	sub.f32 	%f252, %f251, %f231;
	sub.f32 	%f253, %f252, %f250;
	selp.f32 	%f325, %f253, %f230, %p57;
	selp.f32 	%f319, %f251, %f231, %p57;
	sub.f32 	%f254, %f243, %f235;
	add.f32 	%f320, %f233, %f254;
	sub.f32 	%f255, %f320, %f233;
	sub.f32 	%f329, %f255, %f254;
	add.s64 	%rd61, %rd57, %rd58;
	ld.global.nc.f32 	%f321, [%rd61];
	add.s32 	%r79, %r79, 2;
$L__BB2_21:
	setp.eq.s32 	%p58, %r8, 0;
	@%p58 bra 	$L__BB2_23;
	add.s32 	%r67, %r79, %r47;
	mad.lo.s32 	%r68, %r67, %r41, %r71;
	mul.wide.s32 	%rd62, %r68, 4;
	add.s64 	%rd63, %rd4, %rd62;
	ld.global.nc.f32 	%f256, [%rd63];
	add.s64 	%rd64, %rd3, %rd62;
	ld.global.nc.f32 	%f257, [%rd64];
	sub.f32 	%f258, %f256, %f257;
	sub.f32 	%f259, %f256, %f321;
	abs.f32 	%f260, %f259;
	sub.f32 	%f261, %f257, %f321;
	abs.f32 	%f262, %f261;
	max.f32 	%f263, %f258, %f260;
	max.f32 	%f264, %f263, %f262;
	sub.f32 	%f265, %f256, %f323;
	sub.f32 	%f266, %f322, %f257;
	setp.gt.f32 	%p59, %f265, %f266;
	setp.gt.f32 	%p60, %f265, 0f00000000;
	sub.f32 	%f267, %f265, %f327;
	add.f32 	%f268, %f318, %f267;
	selp.f32 	%f269, %f268, %f318, %p59;
	selp.f32 	%f318, %f269, %f318, %p60;
	setp.gt.f32 	%p61, %f266, %f265;
	setp.gt.f32 	%p62, %f266, 0f00000000;
	sub.f32 	%f270, %f266, %f325;
	add.f32 	%f271, %f319, %f270;
	selp.f32 	%f272, %f271, %f319, %p62;
	selp.f32 	%f319, %f272, %f319, %p61;
	sub.f32 	%f273, %f264, %f329;
	add.f32 	%f320, %f320, %f273;
$L__BB2_23:
	setp.neu.f32 	%p63, %f320, 0f00000000;
	mov.f32 	%f275, 0f42C80000;
	div.rn.f32 	%f276, %f275, %f320;
	selp.f32 	%f277, %f276, 0f00000000, %p63;
	mul.f32 	%f63, %f318, %f277;
	mul.f32 	%f64, %f277, %f319;
	add.f32 	%f65, %f63, %f64;
	setp.eq.f32 	%p64, %f65, 0f00000000;
	mov.f32 	%f345, 0f00000000;
	@%p64 bra 	$L__BB2_25;
	sub.f32 	%f278, %f63, %f64;
	abs.f32 	%f279, %f278;
	mov.f32 	%f280, 0f42C80000;
	div.rn.f32 	%f281, %f280, %f65;
	mul.f32 	%f345, %f279, %f281;
$L__BB2_25:
	add.f32 	%f353, %f345, 0f00000000;
	mad.lo.s32 	%r69, %r27, %r41, %r71;
	cvt.s64.s32 	%rd5, %r69;
	add.s32 	%r80, %r27, 1;
	setp.ge.s32 	%p65, %r80, %r42;
	@%p65 bra 	$L__BB2_34;
	shl.b64 	%rd65, %rd5, 2;
	add.s64 	%rd66, %rd2, %rd65;
	ld.global.nc.f32 	%f346, [%rd66];
	add.s64 	%rd67, %rd3, %rd65;
	ld.global.nc.f32 	%f347, [%rd67];
	add.s64 	%rd68, %rd4, %rd65;
	ld.global.nc.f32 	%f348, [%rd68];
	sub.f32 	%f354, %f353, %f345;
	mov.b32 	%r82, 1;
	mov.f32 	%f358, 0f00000000;
$L__BB2_27:
	mov.f32 	%f75, %f348;
	mov.f32 	%f74, %f347;
	mad.lo.s32 	%r36, %r80, %r41, %r71;
	mul.wide.s32 	%rd69, %r36, 4;
	add.s64 	%rd70, %rd4, %rd69;
	ld.global.nc.f32 	%f348, [%rd70];
	add.s64 	%rd71, %rd3, %rd69;
	ld.global.nc.f32 	%f347, [%rd71];
	sub.f32 	%f284, %f348, %f347;
	sub.f32 	%f285, %f348, %f346;
	abs.f32 	%f286, %f285;
	sub.f32 	%f287, %f347, %f346;
	abs.f32 	%f288, %f287;
	max.f32 	%f289, %f284, %f286;
	max.f32 	%f290, %f289, %f288;
	sub.f32 	%f291, %f348, %f75;
	sub.f32 	%f292, %f74, %f347;
	setp.gt.f32 	%p66, %f291, %f292;
	setp.gt.f32 	%p67, %f291, 0f00000000;
	selp.f32 	%f293, %f291, 0f00000000, %p66;
	selp.f32 	%f294, %f293, 0f00000000, %p67;
	setp.gt.f32 	%p68, %f292, %f291;
	setp.gt.f32 	%p69, %f292, 0f00000000;
	selp.f32 	%f295, %f292, 0f00000000, %p69;
	selp.f32 	%f296, %f295, 0f00000000, %p68;
	mov.f32 	%f297, 0f3F800000;
	sub.f32 	%f298, %f297, %f1;
	fma.rn.f32 	%f320, %f320, %f298, %f290;
	fma.rn.f32 	%f318, %f318, %f298, %f294;
	fma.rn.f32 	%f319, %f319, %f298, %f296;
	setp.neu.f32 	%p70, %f320, 0f00000000;
	mov.f32 	%f299, 0f42C80000;
	div.rn.f32 	%f300, %f299, %f320;
	selp.f32 	%f301, %f300, 0f00000000, %p70;
	mul.f32 	%f87, %f318, %f301;
	mul.f32 	%f88, %f319, %f301;
	add.f32 	%f89, %f87, %f88;
	setp.eq.f32 	%p71, %f89, 0f00000000;
	mov.f32 	%f355, 0f00000000;
	@%p71 bra 	$L__BB2_29;
	sub.f32 	%f302, %f87, %f88;
	abs.f32 	%f303, %f302;
	mov.f32 	%f304, 0f42C80000;
	div.rn.f32 	%f305, %f304, %f89;
	mul.f32 	%f355, %f303, %f305;
$L__BB2_29:
	setp.ge.s32 	%p72, %r82, %r43;
	@%p72 bra 	$L__BB2_32;
	sub.f32 	%f307, %f355, %f354;
	add.f32 	%f92, %f353, %f307;
	sub.f32 	%f308, %f92, %f353;
	sub.f32 	%f354, %f308, %f307;
	add.s32 	%r82, %r82, 1;
	setp.ne.s32 	%p73, %r82, %r43;
	mov.f32 	%f353, %f92;
	@%p73 bra 	$L__BB2_33;
	mul.f32 	%f358, %f1, %f92;
	add.s64 	%rd75, %rd1, %rd69;
	st.global.f32 	[%rd75], %f358;
	mov.u32 	%r82, %r43;
	bra.uni 	$L__BB2_33;
$L__BB2_32:
	mul.f32 	%f306, %f1, %f355;
	fma.rn.f32 	%f358, %f358, %f2, %f306;
	add.s64 	%rd73, %rd1, %rd69;
	st.global.f32 	[%rd73], %f358;
$L__BB2_33:
	add.s64 	%rd77, %rd2, %rd69;
	ld.global.nc.f32 	%f346, [%rd77];
	add.s32 	%r80, %r80, 1;
	setp.lt.s32 	%p74, %r80, %r42;
	@%p74 bra 	$L__BB2_27;
$L__BB2_34:
	add.s32 	%r71, %r71, %r4;
	setp.lt.s32 	%p75, %r71, %r41;
	@%p75 bra 	$L__BB2_2;
$L__BB2_35:
	ret;

}


// ===== COMPILED SASS (sm_100) =====

	.target	sm_100

	.elftype	@"ET_EXEC"


//--------------------- .note.nv.tkinfo           --------------------------
	.section	.note.nv.tkinfo,"",@"SHT_NOTE"
	.sectionflags	@"SHF_NOTE_NV_TKINFO"
	.tkinfo
        /*0018*/ 	.word	0x00000002
        /*0030*/ 	.string	""
        /*0030*/ 	.string	"ptxas"
        /*0030*/ 	.string	"Cuda compilation tools, release 13.0, V13.0.88"
        /*0030*/ 	.string	"Build cuda_13.0.r13.0/compiler.36424714_0"
        /*0030*/ 	.string	"-arch sm_100 -m 64 "



//--------------------- .note.nv.cuinfo           --------------------------
	.section	.note.nv.cuinfo,"",@"SHT_NOTE"
	.sectionflags	@"SHF_NOTE_NV_CUINFO"
        /*0018*/ 	.short	0x0002
        /*001a*/ 	.short	0x0064
        /*001c*/ 	.short	0x0082
	.zero		2


//--------------------- .nv.info                  --------------------------
	.section	.nv.info,"",@"SHT_CUDA_INFO"
	.align	4


	//----- nvinfo : EIATTR_REGCOUNT
	.align		4
        /*0000*/ 	.byte	0x04, 0x2f
        /*0002*/ 	.short	(.L_1 - .L_0)
	.align		4
.L_0:
        /*0004*/ 	.word	index@(fill_nan_f32)
        /*0008*/ 	.word	0x0000000a


	//----- nvinfo : EIATTR_FRAME_SIZE
	.align		4
.L_1:
        /*000c*/ 	.byte	0x04, 0x11
        /*000e*/ 	.short	(.L_3 - .L_2)
	.align		4
.L_2:
        /*0010*/ 	.word	index@(fill_nan_f32)
        /*0014*/ 	.word	0x00000000


	//----- nvinfo : EIATTR_REGCOUNT
	.align		4
.L_3:
        /*0018*/ 	.byte	0x04, 0x2f
        /*001a*/ 	.short	(.L_5 - .L_4)
	.align		4
.L_4:
        /*001c*/ 	.word	index@(adx_batch_f32)
        /*0020*/ 	.word	0x0000002e


	//----- nvinfo : EIATTR_FRAME_SIZE
	.align		4
.L_5:
        /*0024*/ 	.byte	0x04, 0x11
        /*0026*/ 	.short	(.L_7 - .L_6)
	.align		4
.L_6:
        /*0028*/ 	.word	index@($__internal_3_$__cuda_sm3x_div_rn_noftz_f32_slowpath)
        /*002c*/ 	.word	0x00000000


	//----- nvinfo : EIATTR_FRAME_SIZE
	.align		4
.L_7:
        /*0030*/ 	.byte	0x04, 0x11
        /*0032*/ 	.short	(.L_9 - .L_8)
	.align		4
.L_8:
        /*0034*/ 	.word	index@($__internal_2_$__cuda_sm20_rcp_rn_f32_slowpath)
        /*0038*/ 	.word	0x00000000


	//----- nvinfo : EIATTR_FRAME_SIZE
	.align		4
.L_9:
        /*003c*/ 	.byte	0x04, 0x11
        /*003e*/ 	.short	(.L_11 - .L_10)
	.align		4
.L_10:
        /*0040*/ 	.word	index@(adx_batch_f32)
        /*0044*/ 	.word	0x00000000


	//----- nvinfo : EIATTR_REGCOUNT
	.align		4
.L_11:
        /*0048*/ 	.byte	0x04, 0x2f
        /*004a*/ 	.short	(.L_13 - .L_12)
	.align		4
.L_12:
        /*004c*/ 	.word	index@(adx_many_series_one_param_time_major_f32)
        /*0050*/ 	.word	0x00000028


	//----- nvinfo : EIATTR_FRAME_SIZE
	.align		4
.L_13:
        /*0054*/ 	.byte	0x04, 0x11
        /*0056*/ 	.short	(.L_15 - .L_14)
	.align		4
.L_14:
        /*0058*/ 	.word	index@($__internal_1_$__cuda_sm3x_div_rn_noftz_f32_slowpath)
        /*005c*/ 	.word	0x00000000


	//----- nvinfo : EIATTR_FRAME_SIZE
	.align		4
.L_15:
        /*0060*/ 	.byte	0x04, 0x11
        /*0062*/ 	.short	(.L_17 - .L_16)
	.align		4
.L_16:
        /*0064*/ 	.word	index@($__internal_0_$__cuda_sm20_rcp_rn_f32_slowpath)
        /*0068*/ 	.word	0x00000000


	//----- nvinfo : EIATTR_FRAME_SIZE
	.align		4
.L_17:
        /*006c*/ 	.byte	0x04, 0x11
        /*006e*/ 	.short	(.L_19 - .L_18)
	.align		4
.L_18:
        /*0070*/ 	.word	index@(adx_many_series_one_param_time_major_f32)
        /*0074*/ 	.word	0x00000000


	//----- nvinfo : EIATTR_MIN_STACK_SIZE
	.align		4
.L_19:
        /*0078*/ 	.byte	0x04, 0x12
        /*007a*/ 	.short	(.L_21 - .L_20)
	.align		4
.L_20:
        /*007c*/ 	.word	index@(adx_many_series_one_param_time_major_f32)
        /*0080*/ 	.word	0x00000000


	//----- nvinfo : EIATTR_MIN_STACK_SIZE
	.align		4
.L_21:
        /*0084*/ 	.byte	0x04, 0x12
        /*0086*/ 	.short	(.L_23 - .L_22)
	.align		4
.L_22:
        /*0088*/ 	.word	index@(adx_batch_f32)
        /*008c*/ 	.word	0x00000000


	//----- nvinfo : EIATTR_MIN_STACK_SIZE
	.align		4
.L_23:
        /*0090*/ 	.byte	0x04, 0x12
        /*0092*/ 	.short	(.L_25 - .L_24)
	.align		4
.L_24:
        /*0094*/ 	.word	index@(fill_nan_f32)
        /*0098*/ 	.word	0x00000000
.L_25:


//--------------------- .nv.compat                --------------------------
	.section	.nv.compat,"",@"SHT_CUDA_COMPAT_INFO"
	.align	4
        /*0000*/ 	.byte	0x02, 0x09, 0x00, 0x00, 0x02, 0x02, 0x01, 0x00, 0x02, 0x05, 0x05, 0x00, 0x03, 0x07, 0x01, 0x01
        /*0010*/ 	.byte	0x02, 0x03, 0x00, 0x00, 0x02, 0x06, 0x01, 0x00, 0x04, 0x0b, 0x08, 0x00, 0x01, 0x00, 0x00, 0x00
        /*0020*/ 	.byte	0x00, 0x00, 0x00, 0x00


//--------------------- .nv.info.adx_many_series_one_param_time_major_f32 --------------------------
	.section	.nv.info.adx_many_series_one_param_time_major_f32,"",@"SHT_CUDA_INFO"
	.sectionflags	@""
	.align	4


	//----- nvinfo : EIATTR_CUDA_API_VERSION
	.align		4
        /*0000*/ 	.byte	0x04, 0x37
        /*0002*/ 	.short	(.L_27 - .L_26)
.L_26:
        /*0004*/ 	.word	0x00000082


	//----- nvinfo : EIATTR_KPARAM_INFO
	.align		4
.L_27:
        /*0008*/ 	.byte	0x04, 0x17
        /*000a*/ 	.short	(.L_29 - .L_28)
.L_28:
        /*000c*/ 	.word	0x00000000
        /*0010*/ 	.short	0x0007
        /*0012*/ 	.short	0x0030
        /*0014*/ 	.byte	0x00, 0xf5, 0x21, 0x00


	//----- nvinfo : EIATTR_KPARAM_INFO
	.align		4
.L_29:
        /*0018*/ 	.byte	0x04, 0x17
        /*001a*/ 	.short	(.L_31 - .L_30)
.L_30:
        /*001c*/ 	.word	0x00000000
        /*0020*/ 	.short	0x0006
        /*0022*/ 	.short	0x0028
        /*0024*/ 	.byte	0x00, 0xf5, 0x21, 0x00


	//----- nvinfo : EIATTR_KPARAM_INFO
	.align		4
.L_31:
        /*0028*/ 	.byte	0x04, 0x17
        /*002a*/ 	.short	(.L_33 - .L_32)
.L_32:
        /*002c*/ 	.word	0x00000000
        /*0030*/ 	.short	0x0005
        /*0032*/ 	.short	0x0020
        /*0034*/ 	.byte	0x00, 0xf0, 0x11, 0x00


	//----- nvinfo : EIATTR_KPARAM_INFO
	.align		4
.L_33:
        /*0038*/ 	.byte	0x04, 0x17
        /*003a*/ 	.short	(.L_35 - .L_34)
.L_34:
        /*003c*/ 	.word	0x00000000
        /*0040*/ 	.short	0x0004
        /*0042*/ 	.short	0x001c
        /*0044*/ 	.byte	0x00, 0xf0, 0x11, 0x00


	//----- nvinfo : EIATTR_KPARAM_INFO
	.align		4
.L_35:
        /*0048*/ 	.byte	0x04, 0x17
        /*004a*/ 	.short	(.L_37 - .L_36)
.L_36:
        /*004c*/ 	.word	0x00000000
        /*0050*/ 	.short	0x0003
        /*0052*/ 	.short	0x0018
        /*0054*/ 	.byte	0x00, 0xf0, 0x11, 0x00


	//----- nvinfo : EIATTR_KPARAM_INFO
	.align		4
.L_37:
        /*0058*/ 	.byte	0x04, 0x17
        /*005a*/ 	.short	(.L_39 - .L_38)
.L_38:
        /*005c*/ 	.word	0x00000000
        /*0060*/ 	.short	0x0002
        /*0062*/ 	.short	0x0010
        /*0064*/ 	.byte	0x00, 0xf5, 0x21, 0x00


	//----- nvinfo : EIATTR_KPARAM_INFO
	.align		4
.L_39:
        /*0068*/ 	.byte	0x04, 0x17
        /*006a*/ 	.short	(.L_41 - .L_40)
.L_40:
        /*006c*/ 	.word	0x00000000
        /*0070*/ 	.short	0x0001
        /*0072*/ 	.short	0x0008
        /*0074*/ 	.byte	0x00, 0xf5, 0x21, 0x00


	//----- nvinfo : EIATTR_KPARAM_INFO
	.align		4
.L_41:
        /*0078*/ 	.byte	0x04, 0x17
        /*007a*/ 	.short	(.L_43 - .L_42)
.L_42:
        /*007c*/ 	.word	0x00000000
        /*0080*/ 	.short	0x0000
        /*0082*/ 	.short	0x0000
        /*0084*/ 	.byte	0x00, 0xf5, 0x21, 0x00


	//----- nvinfo : EIATTR_SPARSE_MMA_MASK
	.align		4
.L_43:
        /*0088*/ 	.byte	0x03, 0x50
        /*008a*/ 	.short	0x0000


	//----- nvinfo : EIATTR_MAXREG_COUNT
	.align		4
        /*008c*/ 	.byte	0x03, 0x1b
        /*008e*/ 	.short	0x00ff


	//----- nvinfo : EIATTR_MERCURY_ISA_VERSION
	.align		4
        /*0090*/ 	.byte	0x03, 0x5f
        /*0092*/ 	.short	0x0101


	//----- nvinfo : EIATTR_VRC_CTA_INIT_COUNT
	.align		4
        /*0094*/ 	.byte	0x02, 0x4a
	.zero		1
	.zero		1


	//----- nvinfo : EIATTR_EXIT_INSTR_OFFSETS
	.align		4
        /*0098*/ 	.byte	0x04, 0x1c
        /*009a*/ 	.short	(.L_45 - .L_44)


	//   ....[0]....
.L_44:
        /*009c*/ 	.word	0x00000070


	//   ....[1]....
        /*00a0*/ 	.word	0x00002150


	//----- nvinfo : EIATTR_CRS_STACK_SIZE
	.align		4
.L_45:
        /*00a4*/ 	.byte	0x04, 0x1e
        /*00a6*/ 	.short	(.L_47 - .L_46)
.L_46:
        /*00a8*/ 	.word	0x00000000


	//----- nvinfo : EIATTR_CBANK_PARAM_SIZE
	.align		4
.L_47:
        /*00ac*/ 	.byte	0x03, 0x19
        /*00ae*/ 	.short	0x0038


	//----- nvinfo : EIATTR_PARAM_CBANK
	.align		4
        /*00b0*/ 	.byte	0x04, 0x0a
        /*00b2*/ 	.short	(.L_49 - .L_48)
	.align		4
.L_48:
        /*00b4*/ 	.word	index@(.nv.constant0.adx_many_series_one_param_time_major_f32)
        /*00b8*/ 	.short	0x0380
        /*00ba*/ 	.short	0x0038


	//----- nvinfo : EIATTR_SW_WAR
	.align		4
.L_49:
        /*00bc*/ 	.byte	0x04, 0x36
        /*00be*/ 	.short	(.L_51 - .L_50)
.L_50:
        /*00c0*/ 	.word	0x00000008
.L_51:


//--------------------- .nv.info.adx_batch_f32    --------------------------
	.section	.nv.info.adx_batch_f32,"",@"SHT_CUDA_INFO"
	.sectionflags	@""
	.align	4


	//----- nvinfo : EIATTR_CUDA_API_VERSION
	.align		4
        /*0000*/ 	.byte	0x04, 0x37
        /*0002*/ 	.short	(.L_53 - .L_52)
.L_52:
        /*0004*/ 	.word	0x00000082


	//----- nvinfo : EIATTR_KPARAM_INFO
	.align		4
.L_53:
        /*0008*/ 	.byte	0x04, 0x17
        /*000a*/ 	.short	(.L_55 - .L_54)
.L_54:
        /*000c*/ 	.word	0x00000000
        /*0010*/ 	.short	0x0007
        /*0012*/ 	.short	0x0030
        /*0014*/ 	.byte	0x00, 0xf5, 0x21, 0x00


	//----- nvinfo : EIATTR_KPARAM_INFO
	.align		4
.L_55:
        /*0018*/ 	.byte	0x04, 0x17
        /*001a*/ 	.short	(.L_57 - .L_56)
.L_56:
        /*001c*/ 	.word	0x00000000
        /*0020*/ 	.short	0x0006
        /*0022*/ 	.short	0x0028
        /*0024*/ 	.byte	0x00, 0xf0, 0x11, 0x00


	//----- nvinfo : EIATTR_KPARAM_INFO
	.align		4
.L_57:
        /*0028*/ 	.byte	0x04, 0x17
        /*002a*/ 	.short	(.L_59 - .L_58)
.L_58:
        /*002c*/ 	.word	0x00000000
        /*0030*/ 	.short	0x0005
        /*0032*/ 	.short	0x0024
        /*0034*/ 	.byte	0x00, 0xf0, 0x11, 0x00


	//----- nvinfo : EIATTR_KPARAM_INFO
	.align		4
.L_59:
        /*0038*/ 	.byte	0x04, 0x17
        /*003a*/ 	.short	(.L_61 - .L_60)
.L_60:
        /*003c*/ 	.word	0x00000000
        /*0040*/ 	.short	0x0004
        /*0042*/ 	.short	0x0020
        /*0044*/ 	.byte	0x00, 0xf0, 0x11, 0x00


	//----- nvinfo : EIATTR_KPARAM_INFO
	.align		4
.L_61:
        /*0048*/ 	.byte	0x04, 0x17
        /*004a*/ 	.short	(.L_63 - .L_62)
.L_62:
        /*004c*/ 	.word	0x00000000
        /*0050*/ 	.short	0x0003
        /*0052*/ 	.short	0x0018
        /*0054*/ 	.byte	0x00, 0xf5, 0x21, 0x00


	//----- nvinfo : EIATTR_KPARAM_INFO
	.align		4
.L_63:
        /*0058*/ 	.byte	0x04, 0x17
        /*005a*/ 	.short	(.L_65 - .L_64)
.L_64:
        /*005c*/ 	.word	0x00000000
        /*0060*/ 	.short	0x0002
        /*0062*/ 	.short	0x0010
        /*0064*/ 	.byte	0x00, 0xf5, 0x21, 0x00


	//----- nvinfo : EIATTR_KPARAM_INFO
	.align		4
.L_65:
        /*0068*/ 	.byte	0x04, 0x17
        /*006a*/ 	.short	(.L_67 - .L_66)
.L_66:
        /*006c*/ 	.word	0x00000000
        /*0070*/ 	.short	0x0001
        /*0072*/ 	.short	0x0008
        /*0074*/ 	.byte	0x00, 0xf5, 0x21, 0x00


	//----- nvinfo : EIATTR_KPARAM_INFO
	.align		4
.L_67:
        /*0078*/ 	.byte	0x04, 0x17
        /*007a*/ 	.short	(.L_69 - .L_68)
.L_68:
        /*007c*/ 	.word	0x00000000
        /*0080*/ 	.short	0x0000
        /*0082*/ 	.short	0x0000
        /*0084*/ 	.byte	0x00, 0xf5, 0x21, 0x00


	//----- nvinfo : EIATTR_SPARSE_MMA_MASK
	.align		4
.L_69:
        /*0088*/ 	.byte	0x03, 0x50
        /*008a*/ 	.short	0x0000


	//----- nvinfo : EIATTR_MAXREG_COUNT
	.align		4
        /*008c*/ 	.byte	0x03, 0x1b
        /*008e*/ 	.short	0x00ff


	//----- nvinfo : EIATTR_MERCURY_ISA_VERSION
	.align		4
        /*0090*/ 	.byte	0x03, 0x5f
        /*0092*/ 	.short	0x0101


	//----- nvinfo : EIATTR_COOP_GROUP_MASK_REGIDS
	.align		4
        /*0094*/ 	.byte	0x04, 0x29
        /*0096*/ 	.short	(.L_71 - .L_70)


	//   ....[0]....
.L_70:
        /*0098*/ 	.word	0x05000017


	//   ....[1]....
        /*009c*/ 	.word	0x05000017


	//   ....[2]....
        /*00a0*/ 	.word	0x05000017


	//   ....[3]....
        /*00a4*/ 	.word	0x05000017


	//   ....[4]....
        /*00a8*/ 	.word	0x05000017


	//   ....[5]....
        /*00ac*/ 	.word	0x05000017


	//   ....[6]....
        /*00b0*/ 	.word	0x05000017


	//   ....[7]....
        /*00b4*/ 	.word	0x05000017


	//   ....[8]....
        /*00b8*/ 	.word	0x05000017


	//   ....[9]....
        /*00bc*/ 	.word	0x05000017


	//   ....[10]....
        /*00c0*/ 	.word	0x05000017


	//   ....[11]....
        /*00c4*/ 	.word	0x05000017


	//----- nvinfo : EIATTR_COOP_GROUP_INSTR_OFFSETS
	.align		4
.L_71:
        /*00c8*/ 	.byte	0x04, 0x28
        /*00ca*/ 	.short	(.L_73 - .L_72)


	//   ....[0]....
.L_72:
        /*00cc*/ 	.word	0x00000de0


	//   ....[1]....
        /*00d0*/ 	.word	0x00000df0


	//   ....[2]....
        /*00d4*/ 	.word	0x00000e00


	//   ....[3]....
        /*00d8*/ 	.word	0x00001130


	//   ....[4]....
        /*00dc*/ 	.word	0x00001140


	//   ....[5]....
        /*00e0*/ 	.word	0x00001150


	//   ....[6]....
        /*00e4*/ 	.word	0x00001c20


	//   ....[7]....
        /*00e8*/ 	.word	0x00001c70


	//   ....[8]....
        /*00ec*/ 	.word	0x00001cc0


	//   ....[9]....
        /*00f0*/ 	.word	0x00001d40


	//   ....[10]....
        /*00f4*/ 	.word	0x00001db0


	//   ....[11]....
        /*00f8*/ 	.word	0x00001e00


	//----- nvinfo : EIATTR_VRC_CTA_INIT_COUNT
	.align		4
.L_73:
        /*00fc*/ 	.byte	0x02, 0x4a
	.zero		1
	.zero		1


	//----- nvinfo : EIATTR_EXIT_INSTR_OFFSETS
	.align		4
        /*0100*/ 	.byte	0x04, 0x1c
        /*0102*/ 	.short	(.L_75 - .L_74)


	//   ....[0]....
.L_74:
        /*0104*/ 	.word	0x00000070


	//   ....[1]....
        /*0108*/ 	.word	0x000001b0


	//   ....[2]....
        /*010c*/ 	.word	0x000003d0


	//   ....[3]....
        /*0110*/ 	.word	0x000004e0


	//   ....[4]....
        /*0114*/ 	.word	0x000005a0


	//   ....[5]....
        /*0118*/ 	.word	0x00000690


	//   ....[6]....
        /*011c*/ 	.word	0x00000e40


	//   ....[7]....
        /*0120*/ 	.word	0x00001bc0


	//----- nvinfo : EIATTR_CRS_STACK_SIZE
	.align		4
.L_75:
        /*0124*/ 	.byte	0x04, 0x1e
        /*0126*/ 	.short	(.L_77 - .L_76)
.L_76:
        /*0128*/ 	.word	0x00000000


	//----- nvinfo : EIATTR_CBANK_PARAM_SIZE
	.align		4
.L_77:
        /*012c*/ 	.byte	0x03, 0x19
        /*012e*/ 	.short	0x0038


	//----- nvinfo : EIATTR_PARAM_CBANK
	.align		4
        /*0130*/ 	.byte	0x04, 0x0a
        /*0132*/ 	.short	(.L_79 - .L_78)
	.align		4
.L_78:
        /*0134*/ 	.word	index@(.nv.constant0.adx_batch_f32)
        /*0138*/ 	.short	0x0380
        /*013a*/ 	.short	0x0038


	//----- nvinfo : EIATTR_SW_WAR
	.align		4
.L_79:
        /*013c*/ 	.byte	0x04, 0x36
        /*013e*/ 	.short	(.L_81 - .L_80)
.L_80:
        /*0140*/ 	.word	0x00000008
.L_81:


//--------------------- .nv.info.fill_nan_f32     --------------------------
	.section	.nv.info.fill_nan_f32,"",@"SHT_CUDA_INFO"
	.sectionflags	@""
	.align	4


	//----- nvinfo : EIATTR_CUDA_API_VERSION
	.align		4
        /*0000*/ 	.byte	0x04, 0x37
        /*0002*/ 	.short	(.L_83 - .L_82)
.L_82:
        /*0004*/ 	.word	0x00000082


	//----- nvinfo : EIATTR_KPARAM_INFO
	.align		4
.L_83:
        /*0008*/ 	.byte	0x04, 0x17
        /*000a*/ 	.short	(.L_85 - .L_84)
.L_84:
        /*000c*/ 	.word	0x00000000
        /*0010*/ 	.short	0x0001
        /*0012*/ 	.short	0x0008
        /*0014*/ 	.byte	0x00, 0xf0, 0x21, 0x00


	//----- nvinfo : EIATTR_KPARAM_INFO
	.align		4
.L_85:
        /*0018*/ 	.byte	0x04, 0x17
        /*001a*/ 	.short	(.L_87 - .L_86)
.L_86:
        /*001c*/ 	.word	0x00000000
        /*0020*/ 	.short	0x0000
        /*0022*/ 	.short	0x0000
        /*0024*/ 	.byte	0x00, 0xf5, 0x21, 0x00


	//----- nvinfo : EIATTR_SPARSE_MMA_MASK
	.align		4
.L_87:
        /*0028*/ 	.byte	0x03, 0x50
        /*002a*/ 	.short	0x0000


	//----- nvinfo : EIATTR_MAXREG_COUNT
	.align		4
        /*002c*/ 	.byte	0x03, 0x1b
        /*002e*/ 	.short	0x00ff


	//----- nvinfo : EIATTR_MERCURY_ISA_VERSION
	.align		4
        /*0030*/ 	.byte	0x03, 0x5f
        /*0032*/ 	.short	0x0101


	//----- nvinfo : EIATTR_VRC_CTA_INIT_COUNT
	.align		4
        /*0034*/ 	.byte	0x02, 0x4a
	.zero		1
	.zero		1


	//----- nvinfo : EIATTR_EXIT_INSTR_OFFSETS
	.align		4
        /*0038*/ 	.byte	0x04, 0x1c
        /*003a*/ 	.short	(.L_89 - .L_88)


	//   ....[0]....
.L_88:
        /*003c*/ 	.word	0x00000080


	//   ....[1]....
        /*0040*/ 	.word	0x00000180


	//----- nvinfo : EIATTR_CRS_STACK_SIZE
	.align		4
.L_89:
        /*0044*/ 	.byte	0x04, 0x1e
        /*0046*/ 	.short	(.L_91 - .L_90)
.L_90:
        /*0048*/ 	.word	0x00000000


	//----- nvinfo : EIATTR_CBANK_PARAM_SIZE
	.align		4
.L_91:
        /*004c*/ 	.byte	0x03, 0x19
        /*004e*/ 	.short	0x0010


	//----- nvinfo : EIATTR_PARAM_CBANK
	.align		4
        /*0050*/ 	.byte	0x04, 0x0a
        /*0052*/ 	.short	(.L_93 - .L_92)
	.align		4
.L_92:
        /*0054*/ 	.word	index@(.nv.constant0.fill_nan_f32)
        /*0058*/ 	.short	0x0380
        /*005a*/ 	.short	0x0010


	//----- nvinfo : EIATTR_SW_WAR
	.align		4
.L_93:
        /*005c*/ 	.byte	0x04, 0x36
        /*005e*/ 	.short	(.L_95 - .L_94)
.L_94:
        /*0060*/ 	.word	0x00000008
.L_95:


//--------------------- .nv.callgraph             --------------------------
	.section	.nv.callgraph,"",@"SHT_CUDA_CALLGRAPH"
	.align	4
	.sectionentsize	8
	.align		4
        /*0000*/ 	.word	0x00000000
	.align		4
        /*0004*/ 	.word	0xffffffff
	.align		4
        /*0008*/ 	.word	0x00000000
	.align		4
        /*000c*/ 	.word	0xfffffffe
	.align		4
        /*0010*/ 	.word	0x00000000
	.align		4
        /*0014*/ 	.word	0xfffffffd
	.align		4
        /*0018*/ 	.word	0x00000000
	.align		4
        /*001c*/ 	.word	0xfffffffc


//--------------------- .text.adx_many_series_one_param_time_major_f32 --------------------------
	.section	.text.adx_many_series_one_param_time_major_f32,"ax",@progbits
	.align	128
        .global         adx_many_series_one_param_time_major_f32
        .type           adx_many_series_one_param_time_major_f32,@function
        .size           adx_many_series_one_param_time_major_f32,(.L_x_113 - adx_many_series_one_param_time_major_f32)
        .other          adx_many_series_one_param_time_major_f32,@"STO_CUDA_ENTRY STV_DEFAULT"
adx_many_series_one_param_time_major_f32:
.text.adx_many_series_one_param_time_major_f32:
[----:B------:R-:W-:Y:S01]  /*0000*/  LDC R1, c[0x0][0x37c] ;  /* 0x0000df00ff017b82 */ /* 0x000fe20000000800 */
[----:B------:R-:W0:Y:S07]  /*0010*/  S2R R0, SR_TID.X ;  /* 0x0000000000007919 */ /* 0x000e2e0000002100 */
[----:B------:R-:W0:Y:S01]  /*0020*/  S2UR UR4, SR_CTAID.X ;  /* 0x00000000000479c3 */ /* 0x000e220000002500 */
[----:B------:R-:W1:Y:S07]  /*0030*/  LDCU UR5, c[0x0][0x398] ;  /* 0x00007300ff0577ac */ /* 0x000e6e0008000800 */
[----:B------:R-:W0:Y:S02]  /*0040*/  LDC R5, c[0x0][0x360] ;  /* 0x0000d800ff057b82 */ /* 0x000e240000000800 */
[----:B0-----:R-:W-:-:S05]  /*0050*/  IMAD R0, R5, UR4, R0 ;  /* 0x0000000405007c24 */ /* 0x001fca000f8e0200 */
[----:B-1----:R-:W-:-:S13]  /*0060*/  ISETP.GE.AND P0, PT, R0, UR5, PT ;  /* 0x0000000500007c0c */ /* 0x002fda000bf06270 */
[----:B------:R-:W-:Y:S05]  /*0070*/  @P0 EXIT ;  /* 0x000000000000094d */ /* 0x000fea0003800000 */
[----:B------:R-:W0:Y:S02]  /*0080*/  LDCU UR4, c[0x0][0x3a0] ;  /* 0x00007400ff0477ac */ /* 0x000e240008000800 */
[----:B0-----:R-:W-:-:S04]  /*0090*/  I2FP.F32.U32 R3, UR4 ;  /* 0x0000000400037c45 */ /* 0x001fc80008201000 */
[----:B------:R-:W-:-:S04]  /*00a0*/  IADD3 R2, PT, PT, R3, 0x1800000, RZ ;  /* 0x0180000003027810 */ /* 0x000fc80007ffe0ff */
[----:B------:R-:W-:-:S04]  /*00b0*/  LOP3.LUT R2, R2, 0x7f800000, RZ, 0xc0, !PT ;  /* 0x7f80000002027812 */ /* 0x000fc800078ec0ff */
[----:B------:R-:W-:-:S13]  /*00c0*/  ISETP.GT.U32.AND P0, PT, R2, 0x1ffffff, PT ;  /* 0x01ffffff0200780c */ /* 0x000fda0003f04070 */
[----:B------:R-:W-:Y:S05]  /*00d0*/  @P0 BRA `(.L_x_0) ;  /* 0x0000000000100947 */ /* 0x000fea0003800000 */
[----:B------:R-:W-:-:S07]  /*00e0*/  MOV R11, 0x100 ;  /* 0x00000100000b7802 */ /* 0x000fce0000000f00 */
[----:B------:R-:W-:Y:S05]  /*00f0*/  CALL.REL.NOINC `($__internal_0_$__cuda_sm20_rcp_rn_f32_slowpath) ;  /* 0x0000002000187944 */ /* 0x000fea0003c00000 */
[----:B------:R-:W-:Y:S01]  /*0100*/  MOV R2, R4 ;  /* 0x0000000400027202 */ /* 0x000fe20000000f00 */
[----:B------:R-:W-:Y:S06]  /*0110*/  BRA `(.L_x_1) ;  /* 0x0000000000107947 */ /* 0x000fec0003800000 */
.L_x_0:
[----:B------:R-:W0:Y:S02]  /*0120*/  MUFU.RCP R2, R3 ;  /* 0x0000000300027308 */ /* 0x000e240000001000 */
[----:B0-----:R-:W-:-:S04]  /*0130*/  FFMA R4, R3, R2, -1 ;  /* 0xbf80000003047423 */ /* 0x001fc80000000002 */
[----:B------:R-:W-:-:S04]  /*0140*/  FADD.FTZ R7, -R4, -RZ ;  /* 0x800000ff04077221 */ /* 0x000fc80000010100 */
[----:B------:R-:W-:-:S07]  /*0150*/  FFMA R2, R2, R7, R2 ;  /* 0x0000000702027223 */ /* 0x000fce0000000002 */
.L_x_1:
[----:B------:R-:W0:Y:S01]  /*0160*/  LDCU UR5, c[0x0][0x370] ;  /* 0x00006e00ff0577ac */ /* 0x000e220008000800 */
[----:B------:R-:W-:Y:S01]  /*0170*/  FADD R3, R3, -1 ;  /* 0xbf80000003037421 */ /* 0x000fe20000000000 */
[----:B------:R-:W1:Y:S03]  /*0180*/  LDCU UR4, c[0x0][0x3a0] ;  /* 0x00007400ff0477ac */ /* 0x000e660008000800 */
[----:B------:R-:W-:Y:S01]  /*0190*/  FMUL R3, R3, R2 ;  /* 0x0000000203037220 */ /* 0x000fe20000400000 */
[----:B------:R-:W2:Y:S01]  /*01a0*/  LDCU.64 UR10, c[0x0][0x358] ;  /* 0x00006b00ff0a77ac */ /* 0x000ea20008000a00 */
[----:B0-----:R-:W-:Y:S01]  /*01b0*/  IMAD R5, R5, UR5, RZ ;  /* 0x0000000505057c24 */ /* 0x001fe2000f8e02ff */
[----:B-1----:R-:W-:Y:S02]  /*01c0*/  UIADD3 UR6, UPT, UPT, UR4, -0x1, URZ ;  /* 0xffffffff04067890 */ /* 0x002fe4000fffe0ff */
[----:B------:R-:W-:-:S02]  /*01d0*/  ULOP3.LUT UR7, UR4, 0x3, URZ, 0xc0, !UPT ;  /* 0x0000000304077892 */ /* 0x000fc4000f8ec0ff */
[----:B--2---:R-:W-:-:S12]  /*01e0*/  ULOP3.LUT UR4, UR4, 0x7ffffffc, URZ, 0xc0, !UPT ;  /* 0x7ffffffc04047892 */ /* 0x004fd8000f8ec0ff */
.L_x_33:
[----:B-1----:R-:W0:Y:S08]  /*01f0*/  LDC.64 R8, c[0x0][0x3a8] ;  /* 0x0000ea00ff087b82 */ /* 0x002e300000000a00 */
[----:B-----5:R-:W1:Y:S08]  /*0200*/  LDC R4, c[0x0][0x3a0] ;  /* 0x0000e800ff047b82 */ /* 0x020e700000000800 */
[----:B--23--:R-:W2:Y:S01]  /*0210*/  LDC R6, c[0x0][0x39c] ;  /* 0x0000e700ff067b82 */ /* 0x00cea20000000800 */
[----:B0-----:R-:W-:-:S05]  /*0220*/  IMAD.WIDE R8, R0, 0x4, R8 ;  /* 0x0000000400087825 */ /* 0x001fca00078e0208 */
[----:B------:R-:W3:Y:S01]  /*0230*/  LDG.E.CONSTANT R7, desc[UR10][R8.64] ;  /* 0x0000000a08077981 */ /* 0x000ee2000c1e9900 */
[----:B------:R-:W-:Y:S01]  /*0240*/  BSSY.RECONVERGENT B0, `(.L_x_2) ;  /* 0x0000054000007945 */ /* 0x000fe20003800200 */
[C---:B-1----:R-:W-:Y:S02]  /*0250*/  ISETP.GT.AND P0, PT, R4.reuse, RZ, PT ;  /* 0x000000ff0400720c */ /* 0x042fe40003f04270 */
[----:B---3--:R-:W-:Y:S02]  /*0260*/  LEA R19, R4, R7, 0x1 ;  /* 0x0000000704137211 */ /* 0x008fe400078e08ff */
[----:B------:R-:W-:Y:S02]  /*0270*/  ISETP.GT.AND P1, PT, R7, -0x1, PT ;  /* 0xffffffff0700780c */ /* 0x000fe40003f24270 */
[----:B--2---:R-:W-:-:S04]  /*0280*/  VIMNMX R11, PT, PT, R19, R6, PT ;  /* 0x00000006130b7248 */ /* 0x004fc80003fe0100 */
[----:B------:R-:W-:-:S04]  /*0290*/  SEL R11, R11, R6, P1 ;  /* 0x000000060b0b7207 */ /* 0x000fc80000800000 */
[----:B------:R-:W-:-:S04]  /*02a0*/  SEL R18, R11, R6, P0 ;  /* 0x000000060b127207 */ /* 0x000fc80000000000 */
[----:B------:R-:W-:-:S13]  /*02b0*/  ISETP.GE.AND P0, PT, R18, 0x1, PT ;  /* 0x000000011200780c */ /* 0x000fda0003f06270 */
[----:B------:R-:W-:Y:S05]  /*02c0*/  @!P0 BRA `(.L_x_3) ;  /* 0x00000004002c8947 */ /* 0x000fea0003800000 */
[C---:B------:R-:W-:Y:S01]  /*02d0*/  ISETP.GE.U32.AND P0, PT, R18.reuse, 0x8, PT ;  /* 0x000000081200780c */ /* 0x040fe20003f06070 */
[----:B------:R-:W-:Y:S01]  /*02e0*/  BSSY.RECONVERGENT B1, `(.L_x_4) ;  /* 0x000001f000017945 */ /* 0x000fe20003800200 */
[----:B------:R-:W-:Y:S01]  /*02f0*/  LOP3.LUT R30, R18, 0x7, RZ, 0xc0, !PT ;  /* 0x00000007121e7812 */ /* 0x000fe200078ec0ff */
[----:B------:R-:W-:-:S03]  /*0300*/  HFMA2 R21, -RZ, RZ, 0, 0 ;  /* 0x00000000ff157431 */ /* 0x000fc600000001ff */
[----:B------:R-:W-:-:S07]  /*0310*/  ISETP.NE.AND P1, PT, R30, RZ, PT ;  /* 0x000000ff1e00720c */ /* 0x000fce0003f25270 */
[----:B------:R-:W-:Y:S06]  /*0320*/  @!P0 BRA `(.L_x_5) ;  /* 0x0000000000688947 */ /* 0x000fec0003800000 */
[----:B------:R-:W0:Y:S01]  /*0330*/  LDC R35, c[0x0][0x398] ;  /* 0x0000e600ff237b82 */ /* 0x000e220000000800 */
[----:B------:R-:W-:Y:S02]  /*0340*/  LOP3.LUT R21, R18, 0x7ffffff8, RZ, 0xc0, !PT ;  /* 0x7ffffff812157812 */ /* 0x000fe400078ec0ff */
[----:B------:R-:W-:Y:S02]  /*0350*/  MOV R31, R0 ;  /* 0x00000000001f7202 */ /* 0x000fe40000000f00 */
[----:B------:R-:W-:-:S03]  /*0360*/  IADD3 R20, PT, PT, -R21, RZ, RZ ;  /* 0x000000ff15147210 */ /* 0x000fc60007ffe1ff */
[----:B------:R-:W1:Y:S04]  /*0370*/  LDC.64 R8, c[0x0][0x3b0] ;  /* 0x0000ec00ff087b82 */ /* 0x000e680000000a00 */
.L_x_6:
[----:B-12---:R-:W-:Y:S01]  /*0380*/  IMAD.WIDE R22, R31, 0x4, R8 ;  /* 0x000000041f167825 */ /* 0x006fe200078e0208 */
[----:B------:R-:W-:Y:S02]  /*0390*/  MOV R33, 0x7fc00000 ;  /* 0x7fc0000000217802 */ /* 0x000fe40000000f00 */
[----:B------:R-:W-:Y:S02]  /*03a0*/  IADD3 R20, PT, PT, R20, 0x8, RZ ;  /* 0x0000000814147810 */ /* 0x000fe40007ffe0ff */
[C---:B0-----:R-:W-:Y:S01]  /*03b0*/  LEA R31, R35.reuse, R31, 0x3 ;  /* 0x0000001f231f7211 */ /* 0x041fe200078e18ff */
[----:B------:R-:W-:Y:S01]  /*03c0*/  IMAD.WIDE R24, R35, 0x4, R22 ;  /* 0x0000000423187825 */ /* 0x000fe200078e0216 */
[----:B------:R2:W-:Y:S01]  /*03d0*/  STG.E desc[UR10][R22.64], R33 ;  /* 0x0000002116007986 */ /* 0x0005e2000c10190a */
[----:B------:R-:W-:-:S03]  /*03e0*/  ISETP.NE.AND P0, PT, R20, RZ, PT ;  /* 0x000000ff1400720c */ /* 0x000fc60003f05270 */
[----:B------:R2:W-:Y:S01]  /*03f0*/  STG.E desc[UR10][R24.64], R33 ;  /* 0x0000002118007986 */ /* 0x0005e2000c10190a */
[----:B------:R-:W-:-:S05]  /*0400*/  IMAD.WIDE R26, R35, 0x4, R24 ;  /* 0x00000004231a7825 */ /* 0x000fca00078e0218 */
        /* <DEDUP_REMOVED lines=11> */
[----:B------:R-:W-:Y:S05]  /*04c0*/  @P0 BRA `(.L_x_6) ;  /* 0xfffffffc00ac0947 */ /* 0x000fea000383ffff */
.L_x_5:
[----:B------:R-:W-:Y:S05]  /*04d0*/  BSYNC.RECONVERGENT B1 ;  /* 0x0000000000017941 */ /* 0x000fea0003800200 */
.L_x_4:
[----:B------:R-:W-:Y:S05]  /*04e0*/  @!P1 BRA `(.L_x_3) ;  /* 0x0000000000a49947 */ /* 0x000fea0003800000 */
[----:B------:R-:W-:Y:S01]  /*04f0*/  ISETP.GE.U32.AND P0, PT, R30, 0x4, PT ;  /* 0x000000041e00780c */ /* 0x000fe20003f06070 */
[----:B------:R-:W-:Y:S01]  /*0500*/  BSSY.RECONVERGENT B1, `(.L_x_7) ;  /* 0x0000011000017945 */ /* 0x000fe20003800200 */
[----:B--2---:R-:W-:-:S04]  /*0510*/  LOP3.LUT R16, R18, 0x3, RZ, 0xc0, !PT ;  /* 0x0000000312107812 */ /* 0x004fc800078ec0ff */
[----:B------:R-:W-:-:S07]  /*0520*/  ISETP.NE.AND P1, PT, R16, RZ, PT ;  /* 0x000000ff1000720c */ /* 0x000fce0003f25270 */
[----:B------:R-:W-:Y:S06]  /*0530*/  @!P0 BRA `(.L_x_8) ;  /* 0x0000000000348947 */ /* 0x000fec0003800000 */
[----:B------:R-:W0:Y:S01]  /*0540*/  LDC R15, c[0x0][0x398] ;  /* 0x0000e600ff0f7b82 */ /* 0x000e220000000800 */
[----:B------:R-:W-:-:S07]  /*0550*/  MOV R17, 0x7fc00000 ;  /* 0x7fc0000000117802 */ /* 0x000fce0000000f00 */
[----:B------:R-:W1:Y:S01]  /*0560*/  LDC.64 R8, c[0x0][0x3b0] ;  /* 0x0000ec00ff087b82 */ /* 0x000e620000000a00 */
[C---:B0-----:R-:W-:Y:S01]  /*0570*/  IMAD R11, R21.reuse, R15, R0 ;  /* 0x0000000f150b7224 */ /* 0x041fe200078e0200 */
[----:B------:R-:W-:-:S03]  /*0580*/  IADD3 R21, PT, PT, R21, 0x4, RZ ;  /* 0x0000000415157810 */ /* 0x000fc60007ffe0ff */
[----:B-1----:R-:W-:-:S05]  /*0590*/  IMAD.WIDE R8, R11, 0x4, R8 ;  /* 0x000000040b087825 */ /* 0x002fca00078e0208 */
[----:B------:R0:W-:Y:S01]  /*05a0*/  STG.E desc[UR10][R8.64], R17 ;  /* 0x0000001108007986 */ /* 0x0001e2000c10190a */
[----:B------:R-:W-:-:S05]  /*05b0*/  IMAD.WIDE R10, R15, 0x4, R8 ;  /* 0x000000040f0a7825 */ /* 0x000fca00078e0208 */
[----:B------:R0:W-:Y:S01]  /*05c0*/  STG.E desc[UR10][R10.64], R17 ;  /* 0x000000110a007986 */ /* 0x0001e2000c10190a */
[----:B------:R-:W-:-:S05]  /*05d0*/  IMAD.WIDE R12, R15, 0x4, R10 ;  /* 0x000000040f0c7825 */ /* 0x000fca00078e020a */
[----:B------:R0:W-:Y:S01]  /*05e0*/  STG.E desc[UR10][R12.64], R17 ;  /* 0x000000110c007986 */ /* 0x0001e2000c10190a */
[----:B------:R-:W-:-:S05]  /*05f0*/  IMAD.WIDE R14, R15, 0x4, R12 ;  /* 0x000000040f0e7825 */ /* 0x000fca00078e020c */
[----:B------:R0:W-:Y:S02]  /*0600*/  STG.E desc[UR10][R14.64], R17 ;  /* 0x000000110e007986 */ /* 0x0001e4000c10190a */
.L_x_8:
[----:B------:R-:W-:Y:S05]  /*0610*/  BSYNC.RECONVERGENT B1 ;  /* 0x0000000000017941 */ /* 0x000fea0003800200 */
.L_x_7:
[----:B------:R-:W-:Y:S05]  /*0620*/  @!P1 BRA `(.L_x_3) ;  /* 0x0000000000549947 */ /* 0x000fea0003800000 */
[----:B------:R-:W-:Y:S01]  /*0630*/  LOP3.LUT R18, R18, 0x1, RZ, 0xc0, !PT ;  /* 0x0000000112127812 */ /* 0x000fe200078ec0ff */
[----:B------:R-:W-:Y:S01]  /*0640*/  BSSY.RECONVERGENT B1, `(.L_x_9) ;  /* 0x000000f000017945 */ /* 0x000fe20003800200 */
[----:B------:R-:W-:Y:S02]  /*0650*/  ISETP.NE.AND P0, PT, R16, 0x1, PT ;  /* 0x000000011000780c */ /* 0x000fe40003f05270 */
[----:B------:R-:W-:-:S13]  /*0660*/  ISETP.NE.U32.AND P1, PT, R18, 0x1, PT ;  /* 0x000000011200780c */ /* 0x000fda0003f25070 */
[----:B0-----:R-:W0:Y:S08]  /*0670*/  @!P1 LDC R14, c[0x0][0x398] ;  /* 0x0000e600ff0e9b82 */ /* 0x001e300000000800 */
[----:B------:R-:W1:Y:S01]  /*0680*/  @!P1 LDC.64 R8, c[0x0][0x3b0] ;  /* 0x0000ec00ff089b82 */ /* 0x000e620000000a00 */
[----:B------:R-:W-:Y:S05]  /*0690*/  @!P0 BRA `(.L_x_10) ;  /* 0x0000000000248947 */ /* 0x000fea0003800000 */
[----:B------:R-:W2:Y:S08]  /*06a0*/  LDC R13, c[0x0][0x398] ;  /* 0x0000e600ff0d7b82 */ /* 0x000eb00000000800 */
[----:B------:R-:W3:Y:S01]  /*06b0*/  LDC.64 R10, c[0x0][0x3b0] ;  /* 0x0000ec00ff0a7b82 */ /* 0x000ee20000000a00 */
[C---:B--2---:R-:W-:Y:S01]  /*06c0*/  IMAD R15, R21.reuse, R13, R0 ;  /* 0x0000000d150f7224 */ /* 0x044fe200078e0200 */
[----:B------:R-:W-:-:S03]  /*06d0*/  IADD3 R21, PT, PT, R21, 0x2, RZ ;  /* 0x0000000215157810 */ /* 0x000fc60007ffe0ff */
[----:B---3--:R-:W-:Y:S01]  /*06e0*/  IMAD.WIDE R10, R15, 0x4, R10 ;  /* 0x000000040f0a7825 */ /* 0x008fe200078e020a */
[----:B------:R-:W-:-:S03]  /*06f0*/  MOV R15, 0x7fc00000 ;  /* 0x7fc00000000f7802 */ /* 0x000fc60000000f00 */
[----:B------:R-:W-:Y:S02]  /*0700*/  IMAD.WIDE R12, R13, 0x4, R10 ;  /* 0x000000040d0c7825 */ /* 0x000fe400078e020a */
[----:B------:R2:W-:Y:S04]  /*0710*/  STG.E desc[UR10][R10.64], R15 ;  /* 0x0000000f0a007986 */ /* 0x0005e8000c10190a */
[----:B------:R2:W-:Y:S02]  /*0720*/  STG.E desc[UR10][R12.64], R15 ;  /* 0x0000000f0c007986 */ /* 0x0005e4000c10190a */
.L_x_10:
[----:B------:R-:W-:Y:S05]  /*0730*/  BSYNC.RECONVERGENT B1 ;  /* 0x0000000000017941 */ /* 0x000fea0003800200 */
.L_x_9:
[----:B0-----:R-:W-:Y:S01]  /*0740*/  @!P1 IMAD R21, R21, R14, R0 ;  /* 0x0000000e15159224 */ /* 0x001fe200078e0200 */
[----:B--2---:R-:W-:-:S03]  /*0750*/  @!P1 MOV R11, 0x7fc00000 ;  /* 0x7fc00000000b9802 */ /* 0x004fc60000000f00 */
[----:B-1----:R-:W-:-:S05]  /*0760*/  @!P1 IMAD.WIDE R8, R21, 0x4, R8 ;  /* 0x0000000415089825 */ /* 0x002fca00078e0208 */
[----:B------:R1:W-:Y:S02]  /*0770*/  @!P1 STG.E desc[UR10][R8.64], R11 ;  /* 0x0000000b08009986 */ /* 0x0003e4000c10190a */
.L_x_3:
[----:B------:R-:W-:Y:S05]  /*0780*/  BSYNC.RECONVERGENT B0 ;  /* 0x0000000000007941 */ /* 0x000fea0003800200 */
.L_x_2:
[----:B------:R-:W-:Y:S01]  /*0790*/  ISETP.GE.AND P0, PT, R7, RZ, PT ;  /* 0x000000ff0700720c */ /* 0x000fe20003f06270 */
[----:B------:R-:W-:Y:S01]  /*07a0*/  BSSY.RECONVERGENT B0, `(.L_x_11) ;  /* 0x0000196000007945 */ /* 0x000fe20003800200 */
[----:B01----:R-:W-:Y:S02]  /*07b0*/  IADD3 R9, PT, PT, R19, -R4, RZ ;  /* 0x8000000413097210 */ /* 0x003fe40007ffe0ff */
[----:B------:R-:W-:-:S04]  /*07c0*/  ISETP.LT.OR P0, PT, R4, 0x1, !P0 ;  /* 0x000000010400780c */ /* 0x000fc80004701670 */
[----:B------:R-:W-:-:S13]  /*07d0*/  ISETP.GE.OR P0, PT, R9, R6, P0 ;  /* 0x000000060900720c */ /* 0x000fda0000706670 */
[----:B------:R-:W-:Y:S05]  /*07e0*/  @P0 BRA `(.L_x_12) ;  /* 0x0000001800440947 */ /* 0x000fea0003800000 */
[----:B--2---:R-:W0:Y:S08]  /*07f0*/  LDC R11, c[0x0][0x398] ;  /* 0x0000e600ff0b7b82 */ /* 0x004e300000000800 */
[----:B------:R-:W1:Y:S08]  /*0800*/  LDC.64 R14, c[0x0][0x380] ;  /* 0x0000e000ff0e7b82 */ /* 0x000e700000000a00 */
[----:B------:R-:W2:Y:S08]  /*0810*/  LDC.64 R16, c[0x0][0x388] ;  /* 0x0000e200ff107b82 */ /* 0x000eb00000000a00 */
[----:B------:R-:W3:Y:S01]  /*0820*/  LDC.64 R18, c[0x0][0x390] ;  /* 0x0000e400ff127b82 */ /* 0x000ee20000000a00 */
[----:B0-----:R-:W-:-:S04]  /*0830*/  IMAD R23, R7, R11, R0 ;  /* 0x0000000b07177224 */ /* 0x001fc800078e0200 */
[----:B-1----:R-:W-:-:S06]  /*0840*/  IMAD.WIDE R26, R23, 0x4, R14 ;  /* 0x00000004171a7825 */ /* 0x002fcc00078e020e */
[----:B------:R0:W5:Y:S01]  /*0850*/  LDG.E.CONSTANT R26, desc[UR10][R26.64] ;  /* 0x0000000a1a1a7981 */ /* 0x000162000c1e9900 */
[----:B--2---:R-:W-:-:S05]  /*0860*/  IMAD.WIDE R20, R23, 0x4, R16 ;  /* 0x0000000417147825 */ /* 0x004fca00078e0210 */
[----:B------:R0:W5:Y:S01]  /*0870*/  LDG.E.CONSTANT R25, desc[UR10][R20.64] ;  /* 0x0000000a14197981 */ /* 0x000162000c1e9900 */
[----:B---3--:R-:W-:-:S05]  /*0880*/  IMAD.WIDE R22, R23, 0x4, R18 ;  /* 0x0000000417167825 */ /* 0x008fca00078e0212 */
[----:B------:R0:W5:Y:S01]  /*0890*/  LDG.E.CONSTANT R6, desc[UR10][R22.64] ;  /* 0x0000000a16067981 */ /* 0x000162000c1e9900 */
[----:B------:R-:W-:Y:S01]  /*08a0*/  UISETP.GE.U32.AND UP0, UPT, UR6, 0x3, UPT ;  /* 0x000000030600788c */ /* 0x000fe2000bf06070 */
[----:B------:R-:W-:Y:S02]  /*08b0*/  HFMA2 R28, -RZ, RZ, 0, 0 ;  /* 0x00000000ff1c7431 */ /* 0x000fe400000001ff */
[----:B------:R-:W-:Y:S01]  /*08c0*/  HFMA2 R12, -RZ, RZ, 0, 0 ;  /* 0x00000000ff0c7431 */ /* 0x000fe200000001ff */
[----:B------:R-:W-:Y:S02]  /*08d0*/  CS2R R32, SRZ ;  /* 0x0000000000207805 */ /* 0x000fe4000001ff00 */
[----:B------:R-:W-:Y:S02]  /*08e0*/  MOV R10, RZ ;  /* 0x000000ff000a7202 */ /* 0x000fe40000000f00 */
[----:B------:R-:W-:Y:S01]  /*08f0*/  MOV R35, RZ ;  /* 0x000000ff00237202 */ /* 0x000fe20000000f00 */
[----:B------:R-:W-:Y:S01]  /*0900*/  UMOV UR5, 0x1 ;  /* 0x0000000100057882 */ /* 0x000fe20000000000 */
[----:B0-----:R-:W-:Y:S05]  /*0910*/  BRA.U !UP0, `(.L_x_13) ;  /* 0x0000000908007547 */ /* 0x001fea000b800000 */
[----:B------:R-:W-:Y:S01]  /*0920*/  MOV R32, RZ ;  /* 0x000000ff00207202 */ /* 0x000fe20000000f00 */
[----:B------:R-:W-:-:S06]  /*0930*/  UMOV UR5, 0x1 ;  /* 0x0000000100057882 */ /* 0x000fcc0000000000 */
.L_x_14:
[----:B------:R-:W-:-:S05]  /*0940*/  IADD3 R27, PT, PT, R7, UR5, RZ ;  /* 0x00000005071b7c10 */ /* 0x000fca000fffe0ff */
[----:B------:R-:W-:-:S04]  /*0950*/  IMAD R27, R27, R11, R0 ;  /* 0x0000000b1b1b7224 */ /* 0x000fc800078e0200 */
[----:B------:R-:W-:-:S04]  /*0960*/  IMAD.WIDE R36, R27, 0x4, R14 ;  /* 0x000000041b247825 */ /* 0x000fc800078e020e */
[----:B------:R-:W-:Y:S01]  /*0970*/  IMAD.WIDE R30, R27, 0x4, R16 ;  /* 0x000000041b1e7825 */ /* 0x000fe200078e0210 */
[----:B------:R-:W2:Y:S04]  /*0980*/  LDG.E.CONSTANT R13, desc[UR10][R36.64] ;  /* 0x0000000a240d7981 */ /* 0x000ea8000c1e9900 */
[----:B------:R-:W3:Y:S01]  /*0990*/  LDG.E.CONSTANT R24, desc[UR10][R30.64] ;  /* 0x0000000a1e187981 */ /* 0x000ee2000c1e9900 */
[----:B------:R-:W-:-:S04]  /*09a0*/  IMAD.WIDE R20, R11, 0x4, R36 ;  /* 0x000000040b147825 */ /* 0x000fc800078e0224 */
[C---:B------:R-:W-:Y:S01]  /*09b0*/  IMAD.WIDE R22, R11.reuse, 0x4, R30 ;  /* 0x000000040b167825 */ /* 0x040fe200078e021e */
[----:B------:R-:W4:Y:S04]  /*09c0*/  LDG.E.CONSTANT R8, desc[UR10][R20.64] ;  /* 0x0000000a14087981 */ /* 0x000f28000c1e9900 */
[----:B------:R0:W4:Y:S02]  /*09d0*/  LDG.E.CONSTANT R29, desc[UR10][R22.64] ;  /* 0x0000000a161d7981 */ /* 0x000124000c1e9900 */
[----:B0-----:R-:W-:-:S04]  /*09e0*/  IMAD.WIDE R22, R11, 0x4, R22 ;  /* 0x000000040b167825 */ /* 0x001fc800078e0216 */
[C-C-:B--2--5:R-:W-:Y:S01]  /*09f0*/  FADD R31, R13.reuse, -R6.reuse ;  /* 0x800000060d1f7221 */ /* 0x164fe20000000000 */
[C---:B---3--:R-:W-:Y:S01]  /*0a00*/  FADD R6, R24.reuse, -R6 ;  /* 0x8000000618067221 */ /* 0x048fe20000000000 */
[----:B------:R-:W-:Y:S01]  /*0a10*/  FADD R34, R13, -R24 ;  /* 0x800000180d227221 */ /* 0x000fe20000000000 */
[----:B------:R-:W-:Y:S01]  /*0a20*/  FADD R37, -R24, R25 ;  /* 0x0000001918257221 */ /* 0x000fe20000000100 */
[----:B------:R-:W-:-:S03]  /*0a30*/  FSETP.GT.AND P1, PT, R25, R24, PT ;  /* 0x000000181900720b */ /* 0x000fc60003f24000 */
[----:B------:R-:W-:Y:S01]  /*0a40*/  FMNMX3 R34, R34, |R31|, |R6|, !PT ;  /* 0x4000001f22227276 */ /* 0x000fe20007800406 */
[C---:B------:R-:W-:Y:S01]  /*0a50*/  FADD R6, R13.reuse, -R26 ;  /* 0x8000001a0d067221 */ /* 0x040fe20000000000 */
[----:B----4-:R-:W-:Y:S01]  /*0a60*/  FADD R25, -R13, R8 ;  /* 0x000000080d197221 */ /* 0x010fe20000000100 */
[----:B------:R-:W-:Y:S02]  /*0a70*/  FADD R36, R24, -R29 ;  /* 0x8000001d18247221 */ /* 0x000fe40000000000 */
[C---:B------:R-:W-:Y:S01]  /*0a80*/  FADD R30, R6.reuse, -R10 ;  /* 0x8000000a061e7221 */ /* 0x040fe20000000000 */
[----:B------:R-:W-:Y:S02]  /*0a90*/  FSETP.GT.AND P0, PT, R6, R37, PT ;  /* 0x000000250600720b */ /* 0x000fe40003f04000 */
[C---:B------:R-:W-:Y:S01]  /*0aa0*/  FSETP.GT.AND P1, PT, R37.reuse, R6, P1 ;  /* 0x000000062500720b */ /* 0x040fe20000f24000 */
[----:B------:R-:W-:Y:S01]  /*0ab0*/  FADD R37, R37, -R28 ;  /* 0x8000001c25257221 */ /* 0x000fe20000000000 */
[----:B------:R-:W-:Y:S01]  /*0ac0*/  FSETP.GT.AND P0, PT, R13, R26, P0 ;  /* 0x0000001a0d00720b */ /* 0x000fe20000704000 */
[----:B------:R-:W-:-:S04]  /*0ad0*/  FADD R26, R30, R33 ;  /* 0x000000211e1a7221 */ /* 0x000fc80000000000 */
[----:B------:R-:W-:-:S08]  /*0ae0*/  FADD R31, R26, -R33 ;  /* 0x800000211a1f7221 */ /* 0x000fd00000000000 */
[----:B------:R-:W-:Y:S01]  /*0af0*/  @P0 FADD R10, -R30, R31 ;  /* 0x0000001f1e0a0221 */ /* 0x000fe20000000100 */
[----:B------:R-:W-:-:S04]  /*0b00*/  FADD R31, R37, R32 ;  /* 0x00000020251f7221 */ /* 0x000fc80000000000 */
[C---:B------:R-:W-:Y:S01]  /*0b10*/  FADD R6, R31.reuse, -R32 ;  /* 0x800000201f067221 */ /* 0x040fe20000000000 */
[----:B------:R-:W-:Y:S01]  /*0b20*/  FSEL R30, R31, R32, P1 ;  /* 0x000000201f1e7208 */ /* 0x000fe20000800000 */
[----:B------:R-:W-:Y:S01]  /*0b30*/  FADD R31, -R10, R25 ;  /* 0x000000190a1f7221 */ /* 0x000fe20000000100 */
[----:B------:R0:W2:Y:S01]  /*0b40*/  LDG.E.CONSTANT R32, desc[UR10][R22.64] ;  /* 0x0000000a16207981 */ /* 0x0000a2000c1e9900 */
[----:B------:R-:W-:Y:S01]  /*0b50*/  @P1 FADD R28, -R37, R6 ;  /* 0x00000006251c1221 */ /* 0x000fe20000000100 */
[----:B------:R-:W-:Y:S02]  /*0b60*/  FSEL R6, R26, R33, P0 ;  /* 0x000000211a067208 */ /* 0x000fe40000000000 */
[----:B------:R-:W-:Y:S02]  /*0b70*/  FSETP.GT.AND P0, PT, R25, R36, PT ;  /* 0x000000241900720b */ /* 0x000fe40003f04000 */
[----:B------:R-:W-:Y:S02]  /*0b80*/  FSETP.GT.AND P1, PT, R24, R29, PT ;  /* 0x0000001d1800720b */ /* 0x000fe40003f24000 */
[----:B------:R-:W-:Y:S01]  /*0b90*/  FSETP.GT.AND P0, PT, R8, R13, P0 ;  /* 0x0000000d0800720b */ /* 0x000fe20000704000 */
[----:B------:R-:W-:Y:S01]  /*0ba0*/  FADD R13, R6, R31 ;  /* 0x0000001f060d7221 */ /* 0x000fe20000000000 */
[----:B------:R-:W-:Y:S01]  /*0bb0*/  FSETP.GT.AND P1, PT, R36, R25, P1 ;  /* 0x000000192400720b */ /* 0x000fe20000f24000 */
[----:B------:R-:W-:-:S02]  /*0bc0*/  FADD R25, -R28, R36 ;  /* 0x000000241c197221 */ /* 0x000fc40000000100 */
[----:B------:R-:W-:-:S08]  /*0bd0*/  FADD R26, -R6, R13 ;  /* 0x0000000d061a7221 */ /* 0x000fd00000000100 */
[----:B------:R-:W-:Y:S01]  /*0be0*/  @P0 FADD R10, -R31, R26 ;  /* 0x0000001a1f0a0221 */ /* 0x000fe20000000100 */
[----:B------:R-:W-:-:S04]  /*0bf0*/  IMAD.WIDE R26, R27, 0x4, R18 ;  /* 0x000000041b1a7825 */ /* 0x000fc800078e0212 */
[C---:B------:R-:W-:Y:S01]  /*0c00*/  FADD R31, R30.reuse, R25 ;  /* 0x000000191e1f7221 */ /* 0x040fe20000000000 */
[----:B------:R-:W3:Y:S03]  /*0c10*/  LDG.E.CONSTANT R36, desc[UR10][R26.64] ;  /* 0x0000000a1a247981 */ /* 0x000ee6000c1e9900 */
[----:B------:R-:W-:-:S04]  /*0c20*/  FADD R24, -R30, R31 ;  /* 0x0000001f1e187221 */ /* 0x000fc80000000100 */
[----:B------:R-:W-:Y:S01]  /*0c30*/  @P1 FADD R28, -R25, R24 ;  /* 0x00000018191c1221 */ /* 0x000fe20000000100 */
[----:B------:R-:W-:-:S05]  /*0c40*/  IMAD.WIDE R24, R11, 0x4, R20 ;  /* 0x000000040b187825 */ /* 0x000fca00078e0214 */
[----:B------:R1:W4:Y:S01]  /*0c50*/  LDG.E.CONSTANT R33, desc[UR10][R24.64] ;  /* 0x0000000a18217981 */ /* 0x000322000c1e9900 */
[----:B------:R-:W-:-:S04]  /*0c60*/  IMAD.WIDE R20, R11, 0x4, R26 ;  /* 0x000000040b147825 */ /* 0x000fc800078e021a */
[----:B------:R-:W-:Y:S02]  /*0c70*/  FADD R35, R34, -R35 ;  /* 0x8000002322237221 */ /* 0x000fe40000000000 */
[----:B------:R-:W2:Y:S01]  /*0c80*/  LDG.E.CONSTANT R34, desc[UR10][R20.64] ;  /* 0x0000000a14227981 */ /* 0x000ea2000c1e9900 */
[----:B0-----:R-:W-:-:S04]  /*0c90*/  IMAD.WIDE R22, R11, 0x4, R22 ;  /* 0x000000040b167825 */ /* 0x001fc800078e0216 */
[C---:B---3--:R-:W-:Y:S01]  /*0ca0*/  FADD R27, -R36.reuse, R8 ;  /* 0x00000008241b7221 */ /* 0x048fe20000000100 */
[--C-:B------:R-:W-:Y:S01]  /*0cb0*/  FADD R26, -R36, R29.reuse ;  /* 0x0000001d241a7221 */ /* 0x100fe20000000100 */
[----:B------:R-:W-:-:S05]  /*0cc0*/  FADD R36, R8, -R29 ;  /* 0x8000001d08247221 */ /* 0x000fca0000000000 */
[----:B------:R-:W-:Y:S01]  /*0cd0*/  FMNMX3 R36, R36, |R27|, |R26|, !PT ;  /* 0x4000001b24247276 */ /* 0x000fe2000780041a */
[----:B------:R-:W-:Y:S01]  /*0ce0*/  IMAD.WIDE R26, R11, 0x4, R24 ;  /* 0x000000040b1a7825 */ /* 0x000fe200078e0218 */
[----:B-1----:R-:W-:Y:S01]  /*0cf0*/  FSEL R24, R13, R6, P0 ;  /* 0x000000060d187208 */ /* 0x002fe20000000000 */
[----:B------:R0:W3:Y:S01]  /*0d00*/  LDG.E.CONSTANT R25, desc[UR10][R22.64] ;  /* 0x0000000a16197981 */ /* 0x0000e2000c1e9900 */
[----:B------:R-:W-:Y:S01]  /*0d10*/  FSEL R6, R31, R30, P1 ;  /* 0x0000001e1f067208 */ /* 0x000fe20000800000 */
[----:B----4-:R-:W-:Y:S01]  /*0d20*/  FADD R31, -R8, R33 ;  /* 0x00000021081f7221 */ /* 0x010fe20000000100 */
[----:B--2---:R-:W-:Y:S01]  /*0d30*/  FADD R30, R29, -R32 ;  /* 0x800000201d1e7221 */ /* 0x004fe20000000000 */
[----:B------:R1:W2:Y:S02]  /*0d40*/  LDG.E.CONSTANT R26, desc[UR10][R26.64] ;  /* 0x0000000a1a1a7981 */ /* 0x0002a4000c1e9900 */
[----:B------:R-:W-:Y:S02]  /*0d50*/  FADD R13, -R10, R31 ;  /* 0x0000001f0a0d7221 */ /* 0x000fe40000000100 */
[----:B------:R-:W-:-:S02]  /*0d60*/  FSETP.GT.AND P0, PT, R31, R30, PT ;  /* 0x0000001e1f00720b */ /* 0x000fc40003f04000 */
[----:B0-----:R-:W-:Y:S02]  /*0d70*/  FADD R23, R24, R13 ;  /* 0x0000000d18177221 */ /* 0x001fe40000000000 */
[----:B------:R-:W-:Y:S01]  /*0d80*/  FSETP.GT.AND P0, PT, R33, R8, P0 ;  /* 0x000000082100720b */ /* 0x000fe20000704000 */
[----:B-1----:R-:W-:Y:S01]  /*0d90*/  FADD R27, -R28, R30 ;  /* 0x0000001e1c1b7221 */ /* 0x002fe20000000100 */
[----:B------:R-:W-:Y:S01]  /*0da0*/  FSETP.GT.AND P1, PT, R29, R32, PT ;  /* 0x000000201d00720b */ /* 0x000fe20003f24000 */
[----:B------:R-:W-:Y:S01]  /*0db0*/  FADD R29, -R24, R23 ;  /* 0x00000017181d7221 */ /* 0x000fe20000000100 */
[----:B------:R-:W-:Y:S01]  /*0dc0*/  FSEL R24, R23, R24, P0 ;  /* 0x0000001817187208 */ /* 0x000fe20000000000 */
[----:B------:R-:W-:Y:S01]  /*0dd0*/  FADD R23, R6, R27 ;  /* 0x0000001b06177221 */ /* 0x000fe20000000000 */
[----:B------:R-:W-:Y:S01]  /*0de0*/  FSETP.GT.AND P1, PT, R30, R31, P1 ;  /* 0x0000001f1e00720b */ /* 0x000fe20000f24000 */
[--C-:B------:R-:W-:Y:S02]  /*0df0*/  FADD R31, R33, -R32.reuse ;  /* 0x80000020211f7221 */ /* 0x100fe40000000000 */
[----:B------:R-:W-:Y:S01]  /*0e00*/  FADD R30, -R6, R23 ;  /* 0x00000017061e7221 */ /* 0x000fe20000000100 */
[----:B------:R-:W-:Y:S01]  /*0e10*/  FSEL R8, R23, R6, P1 ;  /* 0x0000000617087208 */ /* 0x000fe20000800000 */
[C---:B------:R-:W-:Y:S01]  /*0e20*/  FADD R6, -R34.reuse, R33 ;  /* 0x0000002122067221 */ /* 0x040fe20000000100 */
[----:B------:R-:W-:Y:S01]  /*0e30*/  FADD R34, -R34, R32 ;  /* 0x0000002022227221 */ /* 0x000fe20000000100 */
[----:B------:R-:W-:-:S04]  /*0e40*/  IMAD.WIDE R22, R11, 0x4, R20 ;  /* 0x000000040b167825 */ /* 0x000fc800078e0214 */
[----:B------:R-:W-:Y:S02]  /*0e50*/  FMNMX3 R31, R31, |R6|, |R34|, !PT ;  /* 0x400000061f1f7276 */ /* 0x000fe40007800422 */
[----:B------:R-:W4:Y:S01]  /*0e60*/  LDG.E.CONSTANT R34, desc[UR10][R22.64] ;  /* 0x0000000a16227981 */ /* 0x000f22000c1e9900 */
[----:B------:R-:W-:-:S04]  /*0e70*/  FADD R37, R35, R12 ;  /* 0x0000000c23257221 */ /* 0x000fc80000000000 */
[----:B------:R-:W-:-:S04]  /*0e80*/  FADD R12, R37, -R12 ;  /* 0x8000000c250c7221 */ /* 0x000fc80000000000 */
[----:B------:R-:W-:-:S04]  /*0e90*/  FADD R35, -R35, R12 ;  /* 0x0000000c23237221 */ /* 0x000fc80000000100 */
[----:B------:R-:W-:-:S04]  /*0ea0*/  FADD R36, -R35, R36 ;  /* 0x0000002423247221 */ /* 0x000fc80000000100 */
[----:B------:R-:W-:-:S04]  /*0eb0*/  FADD R12, R37, R36 ;  /* 0x00000024250c7221 */ /* 0x000fc80000000000 */
[----:B------:R-:W-:Y:S01]  /*0ec0*/  FADD R37, -R37, R12 ;  /* 0x0000000c25257221 */ /* 0x000fe20000000100 */
[----:B------:R-:W-:-:S04]  /*0ed0*/  IMAD.WIDE R20, R11, 0x4, R22 ;  /* 0x000000040b147825 */ /* 0x000fc800078e0216 */
[----:B------:R-:W-:Y:S01]  /*0ee0*/  FADD R36, -R36, R37 ;  /* 0x0000002524247221 */ /* 0x000fe20000000100 */
[----:B------:R0:W5:Y:S03]  /*0ef0*/  LDG.E.CONSTANT R6, desc[UR10][R20.64] ;  /* 0x0000000a14067981 */ /* 0x000166000c1e9900 */
[----:B------:R-:W-:Y:S01]  /*0f00*/  FADD R31, -R36, R31 ;  /* 0x0000001f241f7221 */ /* 0x000fe20000000100 */
[----:B------:R-:W-:Y:S01]  /*0f10*/  @P0 FADD R10, -R13, R29 ;  /* 0x0000001d0d0a0221 */ /* 0x000fe20000000100 */
[----:B------:R-:W-:Y:S02]  /*0f20*/  @P1 FADD R28, -R27, R30 ;  /* 0x0000001e1b1c1221 */ /* 0x000fe40000000100 */
[----:B0-----:R-:W-:-:S04]  /*0f30*/  FADD R21, R12, R31 ;  /* 0x0000001f0c157221 */ /* 0x001fc80000000000 */
[----:B------:R-:W-:Y:S01]  /*0f40*/  FADD R12, -R12, R21 ;  /* 0x000000150c0c7221 */ /* 0x000fe20000000100 */
[----:B------:R-:W-:-:S03]  /*0f50*/  UIADD3 UR8, UPT, UPT, UR5, 0x3, URZ ;  /* 0x0000000305087890 */ /* 0x000fc6000fffe0ff */
[----:B------:R-:W-:Y:S01]  /*0f60*/  FADD R12, -R31, R12 ;  /* 0x0000000c1f0c7221 */ /* 0x000fe20000000100 */
[----:B------:R-:W-:Y:S02]  /*0f70*/  UISETP.NE.AND UP0, UPT, UR8, UR4, UPT ;  /* 0x000000040800728c */ /* 0x000fe4000bf05270 */
[----:B------:R-:W-:Y:S01]  /*0f80*/  UIADD3 UR5, UPT, UPT, UR5, 0x4, URZ ;  /* 0x0000000405057890 */ /* 0x000fe2000fffe0ff */
[--C-:B---3--:R-:W-:Y:S01]  /*0f90*/  FADD R13, R32, -R25.reuse ;  /* 0x80000019200d7221 */ /* 0x108fe20000000000 */
[----:B--2---:R-:W-:Y:S01]  /*0fa0*/  FADD R23, -R33, R26 ;  /* 0x0000001a21177221 */ /* 0x004fe20000000100 */
[----:B------:R-:W-:Y:S01]  /*0fb0*/  FADD R20, R26, -R25 ;  /* 0x800000191a147221 */ /* 0x000fe20000000000 */
[----:B------:R-:W-:-:S03]  /*0fc0*/  FSETP.GT.AND P1, PT, R32, R25, PT ;  /* 0x000000192000720b */ /* 0x000fc60003f24000 */
[----:B------:R-:W-:Y:S02]  /*0fd0*/  FSETP.GT.AND P0, PT, R23, R13, PT ;  /* 0x0000000d1700720b */ /* 0x000fe40003f04000 */
[----:B------:R-:W-:Y:S01]  /*0fe0*/  FSETP.GT.AND P1, PT, R13, R23, P1 ;  /* 0x000000170d00720b */ /* 0x000fe20000f24000 */
[----:B------:R-:W-:Y:S01]  /*0ff0*/  FADD R23, -R10, R23 ;  /* 0x000000170a177221 */ /* 0x000fe20000000100 */
[----:B------:R-:W-:Y:S01]  /*1000*/  FSETP.GT.AND P0, PT, R26, R33, P0 ;  /* 0x000000211a00720b */ /* 0x000fe20000704000 */
[----:B------:R-:W-:Y:S02]  /*1010*/  FADD R13, -R28, R13 ;  /* 0x0000000d1c0d7221 */ /* 0x000fe40000000100 */
[----:B------:R-:W-:Y:S01]  /*1020*/  FADD R33, R24, R23 ;  /* 0x0000001718217221 */ /* 0x000fe20000000000 */
[C---:B----4-:R-:W-:Y:S01]  /*1030*/  FADD R22, -R34.reuse, R25 ;  /* 0x0000001922167221 */ /* 0x050fe20000000100 */
[----:B------:R-:W-:-:S05]  /*1040*/  FADD R27, -R34, R26 ;  /* 0x0000001a221b7221 */ /* 0x000fca0000000100 */
[----:B------:R-:W-:-:S05]  /*1050*/  FMNMX3 R27, R20, |R27|, |R22|, !PT ;  /* 0x4000001b141b7276 */ /* 0x000fca0007800416 */
[----:B------:R-:W-:Y:S01]  /*1060*/  FADD R30, -R12, R27 ;  /* 0x0000001b0c1e7221 */ /* 0x000fe20000000100 */
[----:B------:R-:W-:-:S03]  /*1070*/  FADD R27, R8, R13 ;  /* 0x0000000d081b7221 */ /* 0x000fc60000000000 */
[C---:B------:R-:W-:Y:S01]  /*1080*/  FADD R12, R21.reuse, R30 ;  /* 0x0000001e150c7221 */ /* 0x040fe20000000000 */
[----:B------:R-:W-:Y:S01]  /*1090*/  FADD R20, -R24, R33 ;  /* 0x0000002118147221 */ /* 0x000fe20000000100 */
[----:B------:R-:W-:Y:S02]  /*10a0*/  FADD R22, -R8, R27 ;  /* 0x0000001b08167221 */ /* 0x000fe40000000100 */
[----:B------:R-:W-:Y:S01]  /*10b0*/  FADD R21, -R21, R12 ;  /* 0x0000000c15157221 */ /* 0x000fe20000000100 */
[----:B------:R-:W-:Y:S01]  /*10c0*/  FSEL R33, R33, R24, P0 ;  /* 0x0000001821217208 */ /* 0x000fe20000000000 */
[----:B------:R-:W-:Y:S01]  /*10d0*/  @P0 FADD R10, -R23, R20 ;  /* 0x00000014170a0221 */ /* 0x000fe20000000100 */
[----:B------:R-:W-:Y:S01]  /*10e0*/  @P1 FADD R28, -R13, R22 ;  /* 0x000000160d1c1221 */ /* 0x000fe20000000100 */
[----:B------:R-:W-:Y:S01]  /*10f0*/  FSEL R32, R27, R8, P1 ;  /* 0x000000081b207208 */ /* 0x000fe20000800000 */
[----:B------:R-:W-:Y:S01]  /*1100*/  FADD R35, -R30, R21 ;  /* 0x000000151e237221 */ /* 0x000fe20000000100 */
[----:B------:R-:W-:Y:S06]  /*1110*/  BRA.U UP0, `(.L_x_14) ;  /* 0xfffffff900087547 */ /* 0x000fec000b83ffff */
.L_x_13:
[----:B------:R-:W-:-:S09]  /*1120*/  UISETP.NE.AND UP0, UPT, UR7, URZ, UPT ;  /* 0x000000ff0700728c */ /* 0x000fd2000bf05270 */
[----:B------:R-:W-:Y:S05]  /*1130*/  BRA.U !UP0, `(.L_x_15) ;  /* 0x00000005086c7547 */ /* 0x000fea000b800000 */
[----:B------:R-:W-:Y:S01]  /*1140*/  UISETP.NE.AND UP0, UPT, UR7, 0x1, UPT ;  /* 0x000000010700788c */ /* 0x000fe2000bf05270 */
[----:B------:R-:W-:-:S08]  /*1150*/  LOP3.LUT P2, RZ, R4, 0x1, RZ, 0xc0, !PT ;  /* 0x0000000104ff7812 */ /* 0x000fd0000784c0ff */
[----:B------:R-:W-:Y:S05]  /*1160*/  BRA.U !UP0, `(.L_x_16) ;  /* 0x0000000108fc7547 */ /* 0x000fea000b800000 */
[----:B------:R-:W-:-:S05]  /*1170*/  IADD3 R4, PT, PT, R7, UR5, RZ ;  /* 0x0000000507047c10 */ /* 0x000fca000fffe0ff */
[----:B------:R-:W-:-:S04]  /*1180*/  IMAD R29, R4, R11, R0 ;  /* 0x0000000b041d7224 */ /* 0x000fc800078e0200 */
[----:B------:R-:W-:-:S04]  /*1190*/  IMAD.WIDE R36, R29, 0x4, R16 ;  /* 0x000000041d247825 */ /* 0x000fc800078e0210 */
[----:B------:R-:W-:Y:S01]  /*11a0*/  IMAD.WIDE R22, R29, 0x4, R14 ;  /* 0x000000041d167825 */ /* 0x000fe200078e020e */
[----:B------:R-:W2:Y:S04]  /*11b0*/  LDG.E.CONSTANT R4, desc[UR10][R36.64] ;  /* 0x0000000a24047981 */ /* 0x000ea8000c1e9900 */
[----:B------:R-:W3:Y:S01]  /*11c0*/  LDG.E.CONSTANT R13, desc[UR10][R22.64] ;  /* 0x0000000a160d7981 */ /* 0x000ee2000c1e9900 */
[----:B------:R-:W-:-:S04]  /*11d0*/  IMAD.WIDE R20, R11, 0x4, R36 ;  /* 0x000000040b147825 */ /* 0x000fc800078e0224 */
[----:B------:R-:W-:-:S04]  /*11e0*/  IMAD.WIDE R18, R29, 0x4, R18 ;  /* 0x000000041d127825 */ /* 0x000fc800078e0212 */
[----:B------:R-:W-:Y:S01]  /*11f0*/  IMAD.WIDE R30, R11, 0x4, R22 ;  /* 0x000000040b1e7825 */ /* 0x000fe200078e0216 */
[----:B------:R-:W4:Y:S03]  /*1200*/  LDG.E.CONSTANT R24, desc[UR10][R18.64] ;  /* 0x0000000a12187981 */ /* 0x000f26000c1e9900 */
[C---:B--2--5:R-:W-:Y:S01]  /*1210*/  FADD R27, R25.reuse, -R4 ;  /* 0x80000004191b7221 */ /* 0x064fe20000000000 */
[----:B------:R-:W-:Y:S02]  /*1220*/  FSETP.GT.AND P1, PT, R25, R4, PT ;  /* 0x000000041900720b */ /* 0x000fe40003f24000 */
[----:B------:R0:W2:Y:S01]  /*1230*/  LDG.E.CONSTANT R25, desc[UR10][R20.64] ;  /* 0x0000000a14197981 */ /* 0x0000a2000c1e9900 */
[----:B---3--:R-:W-:-:S05]  /*1240*/  FADD R8, -R26, R13 ;  /* 0x0000000d1a087221 */ /* 0x008fca0000000100 */
[----:B------:R-:W-:-:S04]  /*1250*/  FSETP.GT.AND P0, PT, R8, R27, PT ;  /* 0x0000001b0800720b */ /* 0x000fc80003f04000 */
[C---:B------:R-:W-:Y:S02]  /*1260*/  FSETP.GT.AND P0, PT, R13.reuse, R26, P0 ;  /* 0x0000001a0d00720b */ /* 0x040fe40000704000 */
[----:B------:R-:W3:Y:S01]  /*1270*/  LDG.E.CONSTANT R26, desc[UR10][R30.64] ;  /* 0x0000000a1e1a7981 */ /* 0x000ee2000c1e9900 */
[C-C-:B------:R-:W-:Y:S01]  /*1280*/  FADD R37, -R6.reuse, R4.reuse ;  /* 0x0000000406257221 */ /* 0x140fe20000000100 */
[----:B------:R-:W-:Y:S01]  /*1290*/  FADD R36, -R6, R13 ;  /* 0x0000000d06247221 */ /* 0x000fe20000000100 */
[----:B------:R-:W-:Y:S01]  /*12a0*/  FADD R29, R13, -R4 ;  /* 0x800000040d1d7221 */ /* 0x000fe20000000000 */
[----:B------:R-:W-:Y:S01]  /*12b0*/  FADD R34, -R10, R8 ;  /* 0x000000080a227221 */ /* 0x000fe20000000100 */
[----:B0-----:R-:W-:-:S03]  /*12c0*/  FADD R21, -R28, R27 ;  /* 0x0000001b1c157221 */ /* 0x001fc60000000100 */
[----:B------:R-:W-:Y:S01]  /*12d0*/  FMNMX3 R36, R29, |R36|, |R37|, !PT ;  /* 0x400000241d247276 */ /* 0x000fe20007800425 */
[----:B------:R-:W-:Y:S01]  /*12e0*/  IMAD.WIDE R22, R11, 0x4, R18 ;  /* 0x000000040b167825 */ /* 0x000fe200078e0212 */
[----:B------:R-:W-:-:S03]  /*12f0*/  FSETP.GT.AND P1, PT, R27, R8, P1 ;  /* 0x000000081b00720b */ /* 0x000fc60000f24000 */
[----:B------:R-:W-:Y:S01]  /*1300*/  FADD R18, R33, R34 ;  /* 0x0000002221127221 */ /* 0x000fe20000000000 */
[C---:B------:R-:W-:Y:S01]  /*1310*/  FADD R27, R32.reuse, R21 ;  /* 0x00000015201b7221 */ /* 0x040fe20000000000 */
[----:B------:R-:W-:Y:S01]  /*1320*/  FADD R35, -R35, R36 ;  /* 0x0000002423237221 */ /* 0x000fe20000000100 */
[----:B------:R0:W5:Y:S01]  /*1330*/  LDG.E.CONSTANT R6, desc[UR10][R22.64] ;  /* 0x0000000a16067981 */ /* 0x000162000c1e9900 */
[----:B------:R-:W-:Y:S01]  /*1340*/  FADD R19, -R33, R18 ;  /* 0x0000001221137221 */ /* 0x000fe20000000100 */
[----:B------:R-:W-:Y:S01]  /*1350*/  FADD R8, -R32, R27 ;  /* 0x0000001b20087221 */ /* 0x000fe20000000100 */
[----:B------:R-:W-:Y:S02]  /*1360*/  FSEL R33, R18, R33, P0 ;  /* 0x0000002112217208 */ /* 0x000fe40000000000 */
[----:B------:R-:W-:Y:S01]  /*1370*/  FSEL R32, R27, R32, P1 ;  /* 0x000000201b207208 */ /* 0x000fe20000800000 */
[----:B0-----:R-:W-:Y:S01]  /*1380*/  FADD R23, R12, R35 ;  /* 0x000000230c177221 */ /* 0x001fe20000000000 */
[----:B------:R-:W-:-:S03]  /*1390*/  @P0 FADD R10, -R34, R19 ;  /* 0x00000013220a0221 */ /* 0x000fc60000000100 */
[----:B------:R-:W-:Y:S01]  /*13a0*/  FADD R12, -R12, R23 ;  /* 0x000000170c0c7221 */ /* 0x000fe20000000100 */
[----:B------:R-:W-:-:S03]  /*13b0*/  @P1 FADD R28, -R21, R8 ;  /* 0x00000008151c1221 */ /* 0x000fc60000000100 */
[----:B------:R-:W-:Y:S01]  /*13c0*/  FADD R12, -R35, R12 ;  /* 0x0000000c230c7221 */ /* 0x000fe20000000100 */
[----:B------:R-:W-:Y:S01]  /*13d0*/  UIADD3 UR5, UPT, UPT, UR5, 0x2, URZ ;  /* 0x0000000205057890 */ /* 0x000fe2000fffe0ff */
[C---:B--2---:R-:W-:Y:S01]  /*13e0*/  FSETP.GT.AND P3, PT, R4.reuse, R25, PT ;  /* 0x000000190400720b */ /* 0x044fe20003f64000 */
[--C-:B------:R-:W-:Y:S01]  /*13f0*/  FADD R20, R4, -R25.reuse ;  /* 0x8000001904147221 */ /* 0x100fe20000000000 */
[--C-:B----4-:R-:W-:Y:S01]  /*1400*/  FADD R18, -R24, R25.reuse ;  /* 0x0000001918127221 */ /* 0x110fe20000000100 */
[--C-:B---3--:R-:W-:Y:S01]  /*1410*/  FADD R29, -R13, R26.reuse ;  /* 0x0000001a0d1d7221 */ /* 0x108fe20000000100 */
[----:B------:R-:W-:Y:S01]  /*1420*/  FADD R4, R26, -R25 ;  /* 0x800000191a047221 */ /* 0x000fe20000000000 */
[----:B------:R-:W-:-:S03]  /*1430*/  FADD R27, -R24, R26 ;  /* 0x0000001a181b7221 */ /* 0x000fc60000000100 */
[----:B------:R-:W-:Y:S02]  /*1440*/  FSETP.GT.AND P0, PT, R29, R20, PT ;  /* 0x000000141d00720b */ /* 0x000fe40003f04000 */
[----:B------:R-:W-:Y:S01]  /*1450*/  FMNMX3 R27, R4, |R27|, |R18|, !PT ;  /* 0x4000001b041b7276 */ /* 0x000fe20007800412 */
[----:B------:R-:W-:Y:S01]  /*1460*/  FADD R4, -R10, R29 ;  /* 0x0000001d0a047221 */ /* 0x000fe20000000100 */
[----:B------:R-:W-:Y:S01]  /*1470*/  FSETP.GT.AND P3, PT, R20, R29, P3 ;  /* 0x0000001d1400720b */ /* 0x000fe20001f64000 */
[----:B------:R-:W-:Y:S01]  /*1480*/  FADD R19, -R28, R20 ;  /* 0x000000141c137221 */ /* 0x000fe20000000100 */
[----:B------:R-:W-:Y:S01]  /*1490*/  FSETP.GT.AND P0, PT, R26, R13, P0 ;  /* 0x0000000d1a00720b */ /* 0x000fe20000704000 */
[----:B------:R-:W-:Y:S01]  /*14a0*/  FADD R18, -R12, R27 ;  /* 0x0000001b0c127221 */ /* 0x000fe20000000100 */
[----:B------:R-:W-:Y:S01]  /*14b0*/  FADD R8, R33, R4 ;  /* 0x0000000421087221 */ /* 0x000fe20000000000 */
[----:B------:R-:W-:Y:S02]  /*14c0*/  FADD R21, R32, R19 ;  /* 0x0000001320157221 */ /* 0x000fe40000000000 */
[----:B------:R-:W-:Y:S01]  /*14d0*/  FADD R12, R23, R18 ;  /* 0x00000012170c7221 */ /* 0x000fe20000000000 */
[----:B------:R-:W-:Y:S01]  /*14e0*/  FADD R13, -R33, R8 ;  /* 0x00000008210d7221 */ /* 0x000fe20000000100 */
[----:B------:R-:W-:Y:S01]  /*14f0*/  FSEL R33, R8, R33, P0 ;  /* 0x0000002108217208 */ /* 0x000fe20000000000 */
[----:B------:R-:W-:Y:S01]  /*1500*/  FADD R8, -R32, R21 ;  /* 0x0000001520087221 */ /* 0x000fe20000000100 */
[----:B------:R-:W-:Y:S01]  /*1510*/  FADD R23, -R23, R12 ;  /* 0x0000000c17177221 */ /* 0x000fe20000000100 */
[----:B------:R-:W-:-:S02]  /*1520*/  FSEL R32, R21, R32, P3 ;  /* 0x0000002015207208 */ /* 0x000fc40001800000 */
[----:B------:R-:W-:Y:S01]  /*1530*/  @P3 FADD R28, -R19, R8 ;  /* 0x00000008131c3221 */ /* 0x000fe20000000100 */
[----:B------:R-:W-:Y:S01]  /*1540*/  @P0 FADD R10, -R4, R13 ;  /* 0x0000000d040a0221 */ /* 0x000fe20000000100 */
[----:B------:R-:W-:-:S07]  /*1550*/  FADD R35, -R18, R23 ;  /* 0x0000001712237221 */ /* 0x000fce0000000100 */
.L_x_16:
[----:B------:R-:W-:Y:S05]  /*1560*/  @!P2 BRA `(.L_x_15) ;  /* 0x000000000060a947 */ /* 0x000fea0003800000 */
[----:B------:R-:W-:-:S05]  /*1570*/  IADD3 R7, PT, PT, R7, UR5, RZ ;  /* 0x0000000507077c10 */ /* 0x000fca000fffe0ff */
[----:B------:R-:W-:-:S04]  /*1580*/  IMAD R7, R7, R11, R0 ;  /* 0x0000000b07077224 */ /* 0x000fc800078e0200 */
[----:B------:R-:W-:-:S04]  /*1590*/  IMAD.WIDE R14, R7, 0x4, R14 ;  /* 0x00000004070e7825 */ /* 0x000fc800078e020e */
[----:B------:R-:W-:Y:S02]  /*15a0*/  IMAD.WIDE R16, R7, 0x4, R16 ;  /* 0x0000000407107825 */ /* 0x000fe400078e0210 */
[----:B------:R-:W2:Y:S04]  /*15b0*/  LDG.E.CONSTANT R15, desc[UR10][R14.64] ;  /* 0x0000000a0e0f7981 */ /* 0x000ea8000c1e9900 */
[----:B------:R-:W3:Y:S01]  /*15c0*/  LDG.E.CONSTANT R16, desc[UR10][R16.64] ;  /* 0x0000000a10107981 */ /* 0x000ee2000c1e9900 */
[C---:B--2--5:R-:W-:Y:S01]  /*15d0*/  FADD R11, R15.reuse, -R26 ;  /* 0x8000001a0f0b7221 */ /* 0x064fe20000000000 */
[C-C-:B------:R-:W-:Y:S01]  /*15e0*/  FADD R7, R15.reuse, -R6.reuse ;  /* 0x800000060f077221 */ /* 0x140fe20000000000 */
[C---:B------:R-:W-:Y:S01]  /*15f0*/  FSETP.GT.AND P1, PT, R15.reuse, R26, PT ;  /* 0x0000001a0f00720b */ /* 0x040fe20003f24000 */
[C---:B---3--:R-:W-:Y:S01]  /*1600*/  FADD R8, -R16.reuse, R25 ;  /* 0x0000001910087221 */ /* 0x048fe20000000100 */
[----:B------:R-:W-:Y:S01]  /*1610*/  FADD R6, R16, -R6 ;  /* 0x8000000610067221 */ /* 0x000fe20000000000 */
[----:B------:R-:W-:Y:S01]  /*1620*/  FADD R4, R15, -R16 ;  /* 0x800000100f047221 */ /* 0x000fe20000000000 */
[----:B------:R-:W-:Y:S01]  /*1630*/  FADD R10, R11, -R10 ;  /* 0x8000000a0b0a7221 */ /* 0x000fe20000000000 */
[C---:B------:R-:W-:Y:S01]  /*1640*/  FADD R13, R8.reuse, -R28 ;  /* 0x8000001c080d7221 */ /* 0x040fe20000000000 */
[----:B------:R-:W-:-:S02]  /*1650*/  FSETP.GT.AND P2, PT, R8, R11, PT ;  /* 0x0000000b0800720b */ /* 0x000fc40003f44000 */
[----:B------:R-:W-:Y:S01]  /*1660*/  FMNMX3 R4, R4, |R7|, |R6|, !PT ;  /* 0x4000000704047276 */ /* 0x000fe20007800406 */
[----:B------:R-:W-:Y:S01]  /*1670*/  FADD R10, R33, R10 ;  /* 0x0000000a210a7221 */ /* 0x000fe20000000000 */
[----:B------:R-:W-:Y:S01]  /*1680*/  FADD R13, R32, R13 ;  /* 0x0000000d200d7221 */ /* 0x000fe20000000000 */
[----:B------:R-:W-:Y:S02]  /*1690*/  FSETP.GT.AND P3, PT, R25, R16, PT ;  /* 0x000000101900720b */ /* 0x000fe40003f64000 */
[----:B------:R-:W-:Y:S01]  /*16a0*/  FSETP.GT.AND P0, PT, R11, R8, PT ;  /* 0x000000080b00720b */ /* 0x000fe20003f04000 */
[----:B------:R-:W-:-:S03]  /*16b0*/  FADD R35, R4, -R35 ;  /* 0x8000002304237221 */ /* 0x000fc60000000000 */
[----:B------:R-:W-:Y:S01]  /*16c0*/  @P1 FSEL R33, R10, R33, P0 ;  /* 0x000000210a211208 */ /* 0x000fe20000000000 */
[----:B------:R-:W-:Y:S01]  /*16d0*/  FADD R12, R12, R35 ;  /* 0x000000230c0c7221 */ /* 0x000fe20000000000 */
[----:B------:R-:W-:-:S07]  /*16e0*/  @P2 FSEL R32, R13, R32, P3 ;  /* 0x000000200d202208 */ /* 0x000fce0001800000 */
.L_x_15:
[----:B------:R-:W0:Y:S01]  /*16f0*/  MUFU.RCP R7, R12 ;  /* 0x0000000c00077308 */ /* 0x000e220000001000 */
[----:B------:R-:W-:Y:S01]  /*1700*/  IMAD.MOV.U32 R13, RZ, RZ, 0x42c80000 ;  /* 0x42c80000ff0d7424 */ /* 0x000fe200078e00ff */
[----:B------:R-:W-:Y:S01]  /*1710*/  BSSY.RECONVERGENT B1, `(.L_x_17) ;  /* 0x000000c000017945 */ /* 0x000fe20003800200 */
[----:B------:R-:W-:-:S05]  /*1720*/  FSETP.NEU.AND P2, PT, R12, RZ, PT ;  /* 0x000000ff0c00720b */ /* 0x000fca0003f4d000 */
[----:B------:R-:W1:Y:S01]  /*1730*/  FCHK P0, R13, R12 ;  /* 0x0000000c0d007302 */ /* 0x000e620000000000 */
[----:B0-----:R-:W-:-:S04]  /*1740*/  FFMA R4, -R12, R7, 1 ;  /* 0x3f8000000c047423 */ /* 0x001fc80000000107 */
[----:B------:R-:W-:-:S04]  /*1750*/  FFMA R4, R7, R4, R7 ;  /* 0x0000000407047223 */ /* 0x000fc80000000007 */
[----:B------:R-:W-:-:S04]  /*1760*/  FFMA R7, R4, 100, RZ ;  /* 0x42c8000004077823 */ /* 0x000fc800000000ff */
[----:B-----5:R-:W-:-:S04]  /*1770*/  FFMA R6, -R12, R7, 100 ;  /* 0x42c800000c067423 */ /* 0x020fc80000000107 */
[----:B------:R-:W-:Y:S01]  /*1780*/  FFMA R4, R4, R6, R7 ;  /* 0x0000000604047223 */ /* 0x000fe20000000007 */
[----:B-1----:R-:W-:Y:S06]  /*1790*/  @!P0 BRA `(.L_x_18) ;  /* 0x00000000000c8947 */ /* 0x002fec0003800000 */
[----:B------:R-:W-:Y:S02]  /*17a0*/  MOV R7, R12 ;  /* 0x0000000c00077202 */ /* 0x000fe40000000f00 */
[----:B------:R-:W-:-:S07]  /*17b0*/  MOV R6, 0x17d0 ;  /* 0x000017d000067802 */ /* 0x000fce0000000f00 */
[----:B------:R-:W-:Y:S05]  /*17c0*/  CALL.REL.NOINC `($__internal_1_$__cuda_sm3x_div_rn_noftz_f32_slowpath) ;  /* 0x0000000c00387944 */ /* 0x000fea0003c00000 */
.L_x_18:
[----:B------:R-:W-:Y:S05]  /*17d0*/  BSYNC.RECONVERGENT B1 ;  /* 0x0000000000017941 */ /* 0x000fea0003800200 */
.L_x_17:
[----:B------:R-:W-:Y:S01]  /*17e0*/  FSEL R4, R4, RZ, P2 ;  /* 0x000000ff04047208 */ /* 0x000fe20001000000 */
[----:B------:R-:W-:Y:S01]  /*17f0*/  BSSY.RECONVERGENT B1, `(.L_x_19) ;  /* 0x0000017000017945 */ /* 0x000fe20003800200 */
[----:B------:R-:W-:-:S03]  /*1800*/  HFMA2 R15, -RZ, RZ, 0, 0 ;  /* 0x00000000ff0f7431 */ /* 0x000fc600000001ff */
[-C--:B------:R-:W-:Y:S01]  /*1810*/  FMUL R8, R33, R4.reuse ;  /* 0x0000000421087220 */ /* 0x080fe20000400000 */
[----:B------:R-:W-:-:S04]  /*1820*/  FMUL R11, R32, R4 ;  /* 0x00000004200b7220 */ /* 0x000fc80000400000 */
[----:B------:R-:W-:-:S05]  /*1830*/  FADD R10, R8, R11 ;  /* 0x0000000b080a7221 */ /* 0x000fca0000000000 */
[----:B------:R-:W-:-:S13]  /*1840*/  FSETP.NEU.AND P0, PT, R10, RZ, PT ;  /* 0x000000ff0a00720b */ /* 0x000fda0003f0d000 */
[----:B------:R-:W-:Y:S05]  /*1850*/  @!P0 BRA `(.L_x_20) ;  /* 0x0000000000408947 */ /* 0x000fea0003800000 */
[----:B------:R-:W0:Y:S01]  /*1860*/  MUFU.RCP R4, R10 ;  /* 0x0000000a00047308 */ /* 0x000e220000001000 */
[----:B------:R-:W-:Y:S01]  /*1870*/  BSSY.RECONVERGENT B2, `(.L_x_21) ;  /* 0x000000d000027945 */ /* 0x000fe20003800200 */
[----:B------:R-:W-:-:S06]  /*1880*/  FADD R8, R8, -R11 ;  /* 0x8000000b08087221 */ /* 0x000fcc0000000000 */
[----:B------:R-:W1:Y:S01]  /*1890*/  FCHK P0, R13, R10 ;  /* 0x0000000a0d007302 */ /* 0x000e620000000000 */
[----:B0-----:R-:W-:-:S04]  /*18a0*/  FFMA R7, -R10, R4, 1 ;  /* 0x3f8000000a077423 */ /* 0x001fc80000000104 */
[----:B------:R-:W-:-:S04]  /*18b0*/  FFMA R4, R4, R7, R4 ;  /* 0x0000000704047223 */ /* 0x000fc80000000004 */
[----:B------:R-:W-:-:S04]  /*18c0*/  FFMA R7, R4, 100, RZ ;  /* 0x42c8000004077823 */ /* 0x000fc800000000ff */
[----:B------:R-:W-:-:S04]  /*18d0*/  FFMA R6, -R10, R7, 100 ;  /* 0x42c800000a067423 */ /* 0x000fc80000000107 */
[----:B------:R-:W-:Y:S01]  /*18e0*/  FFMA R7, R4, R6, R7 ;  /* 0x0000000604077223 */ /* 0x000fe20000000007 */
[----:B-1----:R-:W-:Y:S06]  /*18f0*/  @!P0 BRA `(.L_x_22) ;  /* 0x0000000000108947 */ /* 0x002fec0003800000 */
[----:B------:R-:W-:Y:S02]  /*1900*/  MOV R7, R10 ;  /* 0x0000000a00077202 */ /* 0x000fe40000000f00 */
[----:B------:R-:W-:-:S07]  /*1910*/  MOV R6, 0x1930 ;  /* 0x0000193000067802 */ /* 0x000fce0000000f00 */
[----:B------:R-:W-:Y:S05]  /*1920*/  CALL.REL.NOINC `($__internal_1_$__cuda_sm3x_div_rn_noftz_f32_slowpath) ;  /* 0x0000000800e07944 */ /* 0x000fea0003c00000 */
[----:B------:R-:W-:-:S07]  /*1930*/  MOV R7, R4 ;  /* 0x0000000400077202 */ /* 0x000fce0000000f00 */
.L_x_22:
[----:B------:R-:W-:Y:S05]  /*1940*/  BSYNC.RECONVERGENT B2 ;  /* 0x0000000000027941 */ /* 0x000fea0003800200 */
.L_x_21:
[----:B------:R-:W-:-:S07]  /*1950*/  FMUL R15, |R8|, R7 ;  /* 0x00000007080f7220 */ /* 0x000fce0000400200 */
.L_x_20:
[----:B------:R-:W-:Y:S05]  /*1960*/  BSYNC.RECONVERGENT B1 ;  /* 0x0000000000017941 */ /* 0x000fea0003800200 */
.L_x_19:
[----:B------:R-:W0:Y:S01]  /*1970*/  LDCU.64 UR8, c[0x0][0x398] ;  /* 0x00007300ff0877ac */ /* 0x000e220008000a00 */
[----:B------:R-:W-:-:S04]  /*1980*/  IADD3 R19, PT, PT, R9, 0x1, RZ ;  /* 0x0000000109137810 */ /* 0x000fc80007ffe0ff */
[----:B0-----:R-:W-:Y:S01]  /*1990*/  ISETP.GE.AND P0, PT, R19, UR9, PT ;  /* 0x0000000913007c0c */ /* 0x001fe2000bf06270 */
[----:B------:R-:W-:-:S12]  /*19a0*/  IMAD R4, R9, UR8, R0 ;  /* 0x0000000809047c24 */ /* 0x000fd8000f8e0200 */
[----:B------:R-:W-:Y:S05]  /*19b0*/  @P0 BRA `(.L_x_12) ;  /* 0x0000000400d00947 */ /* 0x000fea0003800000 */
[----:B------:R-:W0:Y:S01]  /*19c0*/  LDCU.64 UR8, c[0x0][0x390] ;  /* 0x00007200ff0877ac */ /* 0x000e220008000a00 */
[C---:B------:R-:W-:Y:S01]  /*19d0*/  SHF.L.U32 R22, R4.reuse, 0x2, RZ ;  /* 0x0000000204167819 */ /* 0x040fe200000006ff */
[----:B------:R-:W1:Y:S01]  /*19e0*/  LDC.64 R8, c[0x0][0x3b0] ;  /* 0x0000ec00ff087b82 */ /* 0x000e620000000a00 */
[----:B------:R-:W-:Y:S01]  /*19f0*/  SHF.R.S32.HI R7, RZ, 0x1f, R4 ;  /* 0x0000001fff077819 */ /* 0x000fe20000011404 */
[----:B------:R-:W2:Y:S03]  /*1a00*/  LDCU.128 UR12, c[0x0][0x380] ;  /* 0x00007000ff0c77ac */ /* 0x000ea60008000c00 */
[----:B------:R-:W-:Y:S02]  /*1a10*/  SHF.L.U64.HI R4, R4, 0x2, R7 ;  /* 0x0000000204047819 */ /* 0x000fe40000010207 */
[C---:B0-----:R-:W-:Y:S02]  /*1a20*/  IADD3 R6, P0, PT, R22.reuse, UR8, RZ ;  /* 0x0000000816067c10 */ /* 0x041fe4000ff1e0ff */
[----:B--2---:R-:W-:-:S02]  /*1a30*/  IADD3 R10, P1, PT, R22, UR14, RZ ;  /* 0x0000000e160a7c10 */ /* 0x004fc4000ff3e0ff */
[----:B------:R-:W-:Y:S02]  /*1a40*/  IADD3 R22, P2, PT, R22, UR12, RZ ;  /* 0x0000000c16167c10 */ /* 0x000fe4000ff5e0ff */
[C---:B------:R-:W-:Y:S02]  /*1a50*/  IADD3.X R7, PT, PT, R4.reuse, UR9, RZ, P0, !PT ;  /* 0x0000000904077c10 */ /* 0x040fe400087fe4ff */
[C---:B------:R-:W-:Y:S02]  /*1a60*/  IADD3.X R11, PT, PT, R4.reuse, UR15, RZ, P1, !PT ;  /* 0x0000000f040b7c10 */ /* 0x040fe40008ffe4ff */
[----:B------:R-:W-:Y:S02]  /*1a70*/  IADD3.X R23, PT, PT, R4, UR13, RZ, P2, !PT ;  /* 0x0000000d04177c10 */ /* 0x000fe400097fe4ff */
[----:B------:R0:W5:Y:S04]  /*1a80*/  LDG.E.CONSTANT R4, desc[UR10][R6.64] ;  /* 0x0000000a06047981 */ /* 0x000168000c1e9900 */
[----:B------:R0:W5:Y:S04]  /*1a90*/  LDG.E.CONSTANT R20, desc[UR10][R10.64] ;  /* 0x0000000a0a147981 */ /* 0x000168000c1e9900 */
[----:B------:R0:W5:Y:S01]  /*1aa0*/  LDG.E.CONSTANT R21, desc[UR10][R22.64] ;  /* 0x0000000a16157981 */ /* 0x000162000c1e9900 */
[----:B------:R-:W-:Y:S01]  /*1ab0*/  FADD R18, RZ, R15 ;  /* 0x0000000fff127221 */ /* 0x000fe20000000000 */
[----:B------:R-:W-:Y:S01]  /*1ac0*/  HFMA2 R17, -RZ, RZ, 0, 5.9604644775390625e-08 ;  /* 0x00000001ff117431 */ /* 0x000fe200000001ff */
[----:B------:R-:W-:-:S02]  /*1ad0*/  MOV R16, RZ ;  /* 0x000000ff00107202 */ /* 0x000fc40000000f00 */
[----:B------:R-:W-:-:S07]  /*1ae0*/  FADD R14, R18, -R15 ;  /* 0x8000000f120e7221 */ /* 0x000fce0000000000 */
.L_x_32:
[----:B0-----:R-:W0:Y:S01]  /*1af0*/  LDC.64 R10, c[0x0][0x380] ;  /* 0x0000e000ff0a7b82 */ /* 0x001e220000000a00 */
[----:B------:R-:W2:Y:S07]  /*1b00*/  LDCU.64 UR8, c[0x0][0x398] ;  /* 0x00007300ff0877ac */ /* 0x000eae0008000a00 */
[----:B---3--:R-:W3:Y:S01]  /*1b10*/  LDC.64 R6, c[0x0][0x388] ;  /* 0x0000e200ff067b82 */ /* 0x008ee20000000a00 */
[----:B--2---:R-:W-:-:S04]  /*1b20*/  IMAD R15, R19, UR8, R0 ;  /* 0x00000008130f7c24 */ /* 0x004fc8000f8e0200 */
[----:B0-----:R-:W-:-:S06]  /*1b30*/  IMAD.WIDE R10, R15, 0x4, R10 ;  /* 0x000000040f0a7825 */ /* 0x001fcc00078e020a */
[----:B------:R-:W2:Y:S01]  /*1b40*/  LDG.E.CONSTANT R10, desc[UR10][R10.64] ;  /* 0x0000000a0a0a7981 */ /* 0x000ea2000c1e9900 */
[----:B---3--:R-:W-:-:S06]  /*1b50*/  IMAD.WIDE R6, R15, 0x4, R6 ;  /* 0x000000040f067825 */ /* 0x008fcc00078e0206 */
[----:B------:R-:W3:Y:S01]  /*1b60*/  LDG.E.CONSTANT R7, desc[UR10][R6.64] ;  /* 0x0000000a06077981 */ /* 0x000ee2000c1e9900 */
[----:B------:R-:W-:Y:S01]  /*1b70*/  IADD3 R19, PT, PT, R19, 0x1, RZ ;  /* 0x0000000113137810 */ /* 0x000fe20007ffe0ff */
[----:B------:R-:W-:Y:S01]  /*1b80*/  BSSY.RECONVERGENT B1, `(.L_x_23) ;  /* 0x0000023000017945 */ /* 0x000fe20003800200 */
[C-C-:B--2--5:R-:W-:Y:S01]  /*1b90*/  FADD R23, R10.reuse, -R4.reuse ;  /* 0x800000040a177221 */ /* 0x164fe20000000000 */
[----:B---3--:R-:W-:Y:S01]  /*1ba0*/  FADD R22, R7, -R4 ;  /* 0x8000000407167221 */ /* 0x008fe20000000000 */
[----:B------:R-:W-:-:S05]  /*1bb0*/  FADD R4, R10, -R7 ;  /* 0x800000070a047221 */ /* 0x000fca0000000000 */
[----:B------:R-:W-:Y:S01]  /*1bc0*/  FMNMX3 R23, R4, |R23|, |R22|, !PT ;  /* 0x4000001704177276 */ /* 0x000fe20007800416 */
[----:B------:R-:W-:-:S04]  /*1bd0*/  FADD R22, -R2, 1 ;  /* 0x3f80000002167421 */ /* 0x000fc80000000100 */
[----:B------:R-:W-:Y:S01]  /*1be0*/  FFMA R24, R22, R12, R23 ;  /* 0x0000000c16187223 */ /* 0x000fe20000000017 */
[----:B------:R-:W-:Y:S01]  /*1bf0*/  FADD R12, R10, -R21 ;  /* 0x800000150a0c7221 */ /* 0x000fe20000000000 */
[----:B------:R-:W-:Y:S02]  /*1c00*/  FADD R23, -R7, R20 ;  /* 0x0000001407177221 */ /* 0x000fe40000000100 */
[----:B------:R-:W0:Y:S03]  /*1c10*/  MUFU.RCP R4, R24 ;  /* 0x0000001800047308 */ /* 0x000e260000001000 */
[C---:B------:R-:W-:Y:S02]  /*1c20*/  FSETP.GT.AND P0, PT, R12.reuse, R23, PT ;  /* 0x000000170c00720b */ /* 0x040fe40003f04000 */
[----:B------:R-:W-:Y:S02]  /*1c30*/  FSETP.GT.AND P3, PT, R23, R12, PT ;  /* 0x0000000c1700720b */ /* 0x000fe40003f64000 */
[----:B------:R-:W-:-:S02]  /*1c40*/  FSEL R12, R12, RZ, P0 ;  /* 0x000000ff0c0c7208 */ /* 0x000fc40000000000 */
[----:B------:R-:W-:-:S06]  /*1c50*/  FSETP.GT.AND P2, PT, R20, R7, PT ;  /* 0x000000071400720b */ /* 0x000fcc0003f44000 */
[----:B------:R-:W2:Y:S01]  /*1c60*/  FCHK P0, R13, R24 ;  /* 0x000000180d007302 */ /* 0x000ea20000000000 */
[----:B0-----:R-:W-:Y:S01]  /*1c70*/  FFMA R11, -R24, R4, 1 ;  /* 0x3f800000180b7423 */ /* 0x001fe20000000104 */
[----:B------:R-:W-:-:S03]  /*1c80*/  FSETP.GT.AND P1, PT, R10, R21, PT ;  /* 0x000000150a00720b */ /* 0x000fc60003f24000 */
[----:B------:R-:W-:Y:S01]  /*1c90*/  FFMA R4, R4, R11, R4 ;  /* 0x0000000b04047223 */ /* 0x000fe20000000004 */
[----:B------:R-:W-:-:S03]  /*1ca0*/  FSEL R23, R23, RZ, P2 ;  /* 0x000000ff17177208 */ /* 0x000fc60001000000 */
[----:B------:R-:W-:Y:S01]  /*1cb0*/  FFMA R11, R4, 100, RZ ;  /* 0x42c80000040b7823 */ /* 0x000fe200000000ff */
[----:B------:R-:W-:Y:S02]  /*1cc0*/  FSEL R12, R12, RZ, P1 ;  /* 0x000000ff0c0c7208 */ /* 0x000fe40000800000 */
[----:B------:R-:W-:Y:S01]  /*1cd0*/  FSEL R23, R23, RZ, P3 ;  /* 0x000000ff17177208 */ /* 0x000fe20001800000 */
[----:B------:R-:W-:Y:S01]  /*1ce0*/  FFMA R6, -R24, R11, 100 ;  /* 0x42c8000018067423 */ /* 0x000fe2000000010b */
[----:B------:R-:W-:Y:S01]  /*1cf0*/  ISETP.GE.AND P2, PT, R19, UR9, PT ;  /* 0x0000000913007c0c */ /* 0x000fe2000bf46270 */
[----:B------:R-:W-:Y:S01]  /*1d00*/  FFMA R33, R22, R33, R12 ;  /* 0x0000002116217223 */ /* 0x000fe2000000000c */
[----:B------:R-:W-:Y:S01]  /*1d10*/  FSETP.NEU.AND P3, PT, R24, RZ, PT ;  /* 0x000000ff1800720b */ /* 0x000fe20003f6d000 */
[----:B------:R-:W-:Y:S01]  /*1d20*/  FFMA R32, R22, R32, R23 ;  /* 0x0000002016207223 */ /* 0x000fe20000000017 */
[----:B------:R-:W-:Y:S01]  /*1d30*/  FFMA R4, R4, R6, R11 ;  /* 0x0000000604047223 */ /* 0x000fe2000000000b */
[----:B------:R-:W-:-:S02]  /*1d40*/  MOV R21, R10 ;  /* 0x0000000a00157202 */ /* 0x000fc40000000f00 */
[----:B------:R-:W-:Y:S02]  /*1d50*/  MOV R20, R7 ;  /* 0x0000000700147202 */ /* 0x000fe40000000f00 */
[----:B------:R-:W-:Y:S01]  /*1d60*/  MOV R12, R24 ;  /* 0x00000018000c7202 */ /* 0x000fe20000000f00 */
[----:B--2---:R-:W-:Y:S06]  /*1d70*/  @!P0 BRA `(.L_x_24) ;  /* 0x00000000000c8947 */ /* 0x004fec0003800000 */
[----:B------:R-:W-:Y:S02]  /*1d80*/  MOV R7, R24 ;  /* 0x0000001800077202 */ /* 0x000fe40000000f00 */
[----:B------:R-:W-:-:S07]  /*1d90*/  MOV R6, 0x1db0 ;  /* 0x00001db000067802 */ /* 0x000fce0000000f00 */
[----:B-1----:R-:W-:Y:S05]  /*1da0*/  CALL.REL.NOINC `($__internal_1_$__cuda_sm3x_div_rn_noftz_f32_slowpath) ;  /* 0x0000000400c07944 */ /* 0x002fea0003c00000 */
.L_x_24:
[----:B------:R-:W-:Y:S05]  /*1db0*/  BSYNC.RECONVERGENT B1 ;  /* 0x0000000000017941 */ /* 0x000fea0003800200 */
.L_x_23:
        /* <DEDUP_REMOVED lines=11> */
[----:B------:R-:W2:Y:S01]  /*1e70*/  FCHK P0, R13, R22 ;  /* 0x000000160d007302 */ /* 0x000ea20000000000 */
[----:B0-----:R-:W-:-:S04]  /*1e80*/  FFMA R7, -R22, R4, 1 ;  /* 0x3f80000016077423 */ /* 0x001fc80000000104 */
[----:B------:R-:W-:-:S04]  /*1e90*/  FFMA R4, R4, R7, R4 ;  /* 0x0000000704047223 */ /* 0x000fc80000000004 */
[----:B------:R-:W-:-:S04]  /*1ea0*/  FFMA R7, R4, 100, RZ ;  /* 0x42c8000004077823 */ /* 0x000fc800000000ff */
[----:B------:R-:W-:-:S04]  /*1eb0*/  FFMA R6, -R22, R7, 100 ;  /* 0x42c8000016067423 */ /* 0x000fc80000000107 */
[----:B------:R-:W-:Y:S01]  /*1ec0*/  FFMA R7, R4, R6, R7 ;  /* 0x0000000604077223 */ /* 0x000fe20000000007 */
[----:B--2---:R-:W-:Y:S06]  /*1ed0*/  @!P0 BRA `(.L_x_28) ;  /* 0x0000000000108947 */ /* 0x004fec0003800000 */
[----:B------:R-:W-:Y:S02]  /*1ee0*/  MOV R7, R22 ;  /* 0x0000001600077202 */ /* 0x000fe40000000f00 */
[----:B------:R-:W-:-:S07]  /*1ef0*/  MOV R6, 0x1f10 ;  /* 0x00001f1000067802 */ /* 0x000fce0000000f00 */
[----:B-1----:R-:W-:Y:S05]  /*1f00*/  CALL.REL.NOINC `($__internal_1_$__cuda_sm3x_div_rn_noftz_f32_slowpath) ;  /* 0x0000000400687944 */ /* 0x002fea0003c00000 */
[----:B------:R-:W-:-:S07]  /*1f10*/  MOV R7, R4 ;  /* 0x0000000400077202 */ /* 0x000fce0000000f00 */
.L_x_28:
[----:B------:R-:W-:Y:S05]  /*1f20*/  BSYNC.RECONVERGENT B2 ;  /* 0x0000000000027941 */ /* 0x000fea0003800200 */
.L_x_27:
[----:B------:R-:W-:-:S07]  /*1f30*/  FMUL R7, |R10|, R7 ;  /* 0x000000070a077220 */ /* 0x000fce0000400200 */
.L_x_26:
[----:B------:R-:W-:Y:S05]  /*1f40*/  BSYNC.RECONVERGENT B1 ;  /* 0x0000000000017941 */ /* 0x000fea0003800200 */
.L_x_25:
[----:B------:R-:W0:Y:S01]  /*1f50*/  LDC R4, c[0x0][0x3a0] ;  /* 0x0000e800ff047b82 */ /* 0x000e220000000800 */
[----:B------:R-:W-:Y:S01]  /*1f60*/  BSSY.RECONVERGENT B1, `(.L_x_29) ;  /* 0x0000015000017945 */ /* 0x000fe20003800200 */
[----:B0-----:R-:W-:-:S13]  /*1f70*/  ISETP.GE.AND P0, PT, R17, R4, PT ;  /* 0x000000041100720c */ /* 0x001fda0003f06270 */
[----:B------:R-:W-:Y:S05]  /*1f80*/  @P0 BRA `(.L_x_30) ;  /* 0x0000000000380947 */ /* 0x000fea0003800000 */
[----:B------:R-:W-:Y:S02]  /*1f90*/  VIADD R17, R17, 0x1 ;  /* 0x0000000111117836 */ /* 0x000fe40000000000 */
[----:B------:R-:W-:-:S03]  /*1fa0*/  FADD R7, -R14, R7 ;  /* 0x000000070e077221 */ /* 0x000fc60000000100 */
[----:B------:R-:W-:Y:S01]  /*1fb0*/  ISETP.NE.AND P0, PT, R17, R4, PT ;  /* 0x000000041100720c */ /* 0x000fe20003f05270 */
[----:B------:R-:W-:-:S04]  /*1fc0*/  FADD R11, R18, R7 ;  /* 0x00000007120b7221 */ /* 0x000fc80000000000 */
[----:B------:R-:W-:Y:S01]  /*1fd0*/  FADD R14, -R18, R11 ;  /* 0x0000000b120e7221 */ /* 0x000fe20000000100 */
[----:B------:R-:W-:-:S03]  /*1fe0*/  MOV R18, R11 ;  /* 0x0000000b00127202 */ /* 0x000fc60000000f00 */
[----:B------:R-:W-:-:S04]  /*1ff0*/  FADD R14, -R7, R14 ;  /* 0x0000000e070e7221 */ /* 0x000fc80000000100 */
[----:B------:R-:W-:Y:S05]  /*2000*/  @P0 BRA `(.L_x_31) ;  /* 0x0000000000280947 */ /* 0x000fea0003800000 */
[----:B------:R-:W-:Y:S01]  /*2010*/  FMUL R16, R11, R2 ;  /* 0x000000020b107220 */ /* 0x000fe20000400000 */
[----:B-1----:R-:W-:Y:S01]  /*2020*/  IMAD.WIDE R6, R15, 0x4, R8 ;  /* 0x000000040f067825 */ /* 0x002fe200078e0208 */
[----:B------:R-:W0:Y:S04]  /*2030*/  LDCU UR5, c[0x0][0x3a0] ;  /* 0x00007400ff0577ac */ /* 0x000e280008000800 */
[----:B------:R2:W-:Y:S01]  /*2040*/  STG.E desc[UR10][R6.64], R16 ;  /* 0x0000001006007986 */ /* 0x0005e2000c10190a */
[----:B0-----:R-:W-:Y:S01]  /*2050*/  MOV R17, UR5 ;  /* 0x0000000500117c02 */ /* 0x001fe20008000f00 */
[----:B--2---:R-:W-:Y:S06]  /*2060*/  BRA `(.L_x_31) ;  /* 0x0000000000107947 */ /* 0x004fec0003800000 */
.L_x_30:
[----:B------:R-:W-:Y:S01]  /*2070*/  FMUL R4, R7, R2 ;  /* 0x0000000207047220 */ /* 0x000fe20000400000 */
[----:B-1----:R-:W-:-:S04]  /*2080*/  IMAD.WIDE R6, R15, 0x4, R8 ;  /* 0x000000040f067825 */ /* 0x002fc800078e0208 */
[----:B------:R-:W-:-:S05]  /*2090*/  FFMA R16, R3, R16, R4 ;  /* 0x0000001003107223 */ /* 0x000fca0000000004 */
[----:B------:R0:W-:Y:S02]  /*20a0*/  STG.E desc[UR10][R6.64], R16 ;  /* 0x0000001006007986 */ /* 0x0001e4000c10190a */
.L_x_31:
[----:B------:R-:W-:Y:S05]  /*20b0*/  BSYNC.RECONVERGENT B1 ;  /* 0x0000000000017941 */ /* 0x000fea0003800200 */
.L_x_29:
[----:B0-----:R-:W0:Y:S02]  /*20c0*/  LDC.64 R6, c[0x0][0x390] ;  /* 0x0000e400ff067b82 */ /* 0x001e240000000a00 */
[----:B0-----:R-:W-:-:S05]  /*20d0*/  IMAD.WIDE R6, R15, 0x4, R6 ;  /* 0x000000040f067825 */ /* 0x001fca00078e0206 */
[----:B------:R3:W5:Y:S01]  /*20e0*/  LDG.E.CONSTANT R4, desc[UR10][R6.64] ;  /* 0x0000000a06047981 */ /* 0x000762000c1e9900 */
[----:B------:R-:W-:Y:S05]  /*20f0*/  @!P2 BRA `(.L_x_32) ;  /* 0xfffffff8007ca947 */ /* 0x000fea000383ffff */
.L_x_12:
[----:B------:R-:W-:Y:S05]  /*2100*/  BSYNC.RECONVERGENT B0 ;  /* 0x0000000000007941 */ /* 0x000fea0003800200 */
.L_x_11:
[----:B------:R-:W0:Y:S01]  /*2110*/  LDCU UR5, c[0x0][0x398] ;  /* 0x00007300ff0577ac */ /* 0x000e220008000800 */
[----:B------:R-:W-:-:S04]  /*2120*/  IADD3 R0, PT, PT, R5, R0, RZ ;  /* 0x0000000005007210 */ /* 0x000fc80007ffe0ff */
[----:B0-----:R-:W-:-:S13]  /*2130*/  ISETP.GE.AND P0, PT, R0, UR5, PT ;  /* 0x0000000500007c0c */ /* 0x001fda000bf06270 */
[----:B------:R-:W-:Y:S05]  /*2140*/  @!P0 BRA `(.L_x_33) ;  /* 0xffffffe000288947 */ /* 0x000fea000383ffff */
[----:B------:R-:W-:Y:S05]  /*2150*/  EXIT ;  /* 0x000000000000794d */ /* 0x000fea0003800000 */
        .weak           $__internal_0_$__cuda_sm20_rcp_rn_f32_slowpath
        .type           $__internal_0_$__cuda_sm20_rcp_rn_f32_slowpath,@function
        .size           $__internal_0_$__cuda_sm20_rcp_rn_f32_slowpath,($__internal_1_$__cuda_sm3x_div_rn_noftz_f32_slowpath - $__internal_0_$__cuda_sm20_rcp_rn_f32_slowpath)
$__internal_0_$__cuda_sm20_rcp_rn_f32_slowpath:
[----:B------:R-:W-:-:S04]  /*2160*/  SHF.L.U32 R2, R3, 0x1, RZ ;  /* 0x0000000103027819 */ /* 0x000fc800000006ff */
[----:B------:R-:W-:Y:S02]  /*2170*/  SHF.R.U32.HI R4, RZ, 0x18, R2 ;  /* 0x00000018ff047819 */ /* 0x000fe40000011602 */
[----:B------:R-:W-:Y:S02]  /*2180*/  MOV R2, R3 ;  /* 0x0000000300027202 */ /* 0x000fe40000000f00 */
[----:B------:R-:W-:-:S13]  /*2190*/  ISETP.NE.U32.AND P0, PT, R4, RZ, PT ;  /* 0x000000ff0400720c */ /* 0x000fda0003f05070 */
[----:B------:R-:W-:Y:S05]  /*21a0*/  @P0 BRA `(.L_x_34) ;  /* 0x00000000002c0947 */ /* 0x000fea0003800000 */
[----:B------:R-:W-:-:S04]  /*21b0*/  SHF.L.U32 R4, R2, 0x1, RZ ;  /* 0x0000000102047819 */ /* 0x000fc800000006ff */
[----:B------:R-:W-:-:S13]  /*21c0*/  ISETP.NE.AND P0, PT, R4, RZ, PT ;  /* 0x000000ff0400720c */ /* 0x000fda0003f05270 */
[----:B------:R0:W1:Y:S01]  /*21d0*/  @!P0 MUFU.RCP R4, R2 ;  /* 0x0000000200048308 */ /* 0x0000620000001000 */
[----:B------:R-:W-:Y:S05]  /*21e0*/  @!P0 BRA `(.L_x_35) ;  /* 0x0000000000a48947 */ /* 0x000fea0003800000 */
[----:B------:R-:W-:-:S04]  /*21f0*/  FFMA R6, R2, 1.84467440737095516160e+19, RZ ;  /* 0x5f80000002067823 */ /* 0x000fc800000000ff */
[----:B------:R-:W0:Y:S02]  /*2200*/  MUFU.RCP R7, R6 ;  /* 0x0000000600077308 */ /* 0x000e240000001000 */
[----:B0-----:R-:W-:-:S04]  /*2210*/  FFMA R2, R6, R7, -1 ;  /* 0xbf80000006027423 */ /* 0x001fc80000000007 */
[----:B------:R-:W-:-:S04]  /*2220*/  FADD.FTZ R2, -R2, -RZ ;  /* 0x800000ff02027221 */ /* 0x000fc80000010100 */
[----:B------:R-:W-:-:S04]  /*2230*/  FFMA R2, R7, R2, R7 ;  /* 0x0000000207027223 */ /* 0x000fc80000000007 */
[----:B-1----:R-:W-:Y:S01]  /*2240*/  FFMA R4, R2, 1.84467440737095516160e+19, RZ ;  /* 0x5f80000002047823 */ /* 0x002fe200000000ff */
[----:B------:R-:W-:Y:S06]  /*2250*/  BRA `(.L_x_35) ;  /* 0x0000000000887947 */ /* 0x000fec0003800000 */
.L_x_34:
[----:B------:R-:W-:-:S04]  /*2260*/  IADD3 R6, PT, PT, R4, -0xfd, RZ ;  /* 0xffffff0304067810 */ /* 0x000fc80007ffe0ff */
[----:B------:R-:W-:-:S13]  /*2270*/  ISETP.GT.U32.AND P0, PT, R6, 0x1, PT ;  /* 0x000000010600780c */ /* 0x000fda0003f04070 */
[----:B------:R-:W-:Y:S05]  /*2280*/  @P0 BRA `(.L_x_36) ;  /* 0x0000000000780947 */ /* 0x000fea0003800000 */
[----:B------:R-:W-:Y:S01]  /*2290*/  LOP3.LUT R7, R2, 0x7fffff, RZ, 0xc0, !PT ;  /* 0x007fffff02077812 */ /* 0x000fe200078ec0ff */
[----:B------:R-:W-:Y:S01]  /*22a0*/  HFMA2 R13, -RZ, RZ, 0, 1.78813934326171875e-07 ;  /* 0x00000003ff0d7431 */ /* 0x000fe200000001ff */
[----:B------:R-:W-:Y:S02]  /*22b0*/  IADD3 R4, PT, PT, R4, -0xfc, RZ ;  /* 0xffffff0404047810 */ /* 0x000fe40007ffe0ff */
[----:B------:R-:W-:-:S04]  /*22c0*/  LOP3.LUT R7, R7, 0x3f800000, RZ, 0xfc, !PT ;  /* 0x3f80000007077812 */ /* 0x000fc800078efcff */
[----:B------:R-:W0:Y:S01]  /*22d0*/  MUFU.RCP R8, R7 ;  /* 0x0000000700087308 */ /* 0x000e220000001000 */
[----:B------:R-:W-:Y:S01]  /*22e0*/  SHF.L.U32 R12, R13, R6, RZ ;  /* 0x000000060d0c7219 */ /* 0x000fe200000006ff */
[----:B0-----:R-:W-:-:S04]  /*22f0*/  FFMA R9, R7, R8, -1 ;  /* 0xbf80000007097423 */ /* 0x001fc80000000008 */
[----:B------:R-:W-:-:S04]  /*2300*/  FADD.FTZ R9, -R9, -RZ ;  /* 0x800000ff09097221 */ /* 0x000fc80000010100 */
[CCC-:B------:R-:W-:Y:S01]  /*2310*/  FFMA.RM R10, R8.reuse, R9.reuse, R8.reuse ;  /* 0x00000009080a7223 */ /* 0x1c0fe20000004008 */
[----:B------:R-:W-:-:S04]  /*2320*/  FFMA.RP R9, R8, R9, R8 ;  /* 0x0000000908097223 */ /* 0x000fc80000008008 */
[C---:B------:R-:W-:Y:S02]  /*2330*/  LOP3.LUT R8, R10.reuse, 0x7fffff, RZ, 0xc0, !PT ;  /* 0x007fffff0a087812 */ /* 0x040fe400078ec0ff */
[----:B------:R-:W-:Y:S02]  /*2340*/  FSETP.NEU.FTZ.AND P0, PT, R10, R9, PT ;  /* 0x000000090a00720b */ /* 0x000fe40003f1d000 */
[----:B------:R-:W-:Y:S02]  /*2350*/  LOP3.LUT R9, R8, 0x800000, RZ, 0xfc, !PT ;  /* 0x0080000008097812 */ /* 0x000fe400078efcff */
[----:B------:R-:W-:Y:S02]  /*2360*/  SEL R8, RZ, 0xffffffff, !P0 ;  /* 0xffffffffff087807 */ /* 0x000fe40004000000 */
[----:B------:R-:W-:Y:S02]  /*2370*/  LOP3.LUT R7, R12, R9, RZ, 0xc0, !PT ;  /* 0x000000090c077212 */ /* 0x000fe400078ec0ff */
[----:B------:R-:W-:-:S02]  /*2380*/  IADD3 R8, PT, PT, -R8, RZ, RZ ;  /* 0x000000ff08087210 */ /* 0x000fc40007ffe1ff */
[-C--:B------:R-:W-:Y:S02]  /*2390*/  SHF.R.U32.HI R7, RZ, R6.reuse, R7 ;  /* 0x00000006ff077219 */ /* 0x080fe40000011607 */
[--C-:B------:R-:W-:Y:S02]  /*23a0*/  LOP3.LUT P1, RZ, R8, R6, R9.reuse, 0xf8, !PT ;  /* 0x0000000608ff7212 */ /* 0x100fe4000782f809 */
[C---:B------:R-:W-:Y:S02]  /*23b0*/  LOP3.LUT P0, RZ, R7.reuse, 0x1, RZ, 0xc0, !PT ;  /* 0x0000000107ff7812 */ /* 0x040fe4000780c0ff */
[----:B------:R-:W-:Y:S02]  /*23c0*/  LOP3.LUT P2, RZ, R7, 0x2, RZ, 0xc0, !PT ;  /* 0x0000000207ff7812 */ /* 0x000fe4000784c0ff */
[----:B------:R-:W-:Y:S02]  /*23d0*/  SHF.R.U32.HI R9, RZ, R4, R9 ;  /* 0x00000004ff097219 */ /* 0x000fe40000011609 */
[----:B------:R-:W-:-:S02]  /*23e0*/  PLOP3.LUT P0, PT, P0, P1, P2, 0xe0, 0x0 ;  /* 0x000000000000781c */ /* 0x000fc40000703c20 */
[----:B------:R-:W-:Y:S02]  /*23f0*/  LOP3.LUT P1, RZ, R2, 0x7fffff, RZ, 0xc0, !PT ;  /* 0x007fffff02ff7812 */ /* 0x000fe4000782c0ff */
[----:B------:R-:W-:-:S04]  /*2400*/  SEL R6, RZ, 0x1, !P0 ;  /* 0x00000001ff067807 */ /* 0x000fc80004000000 */
[----:B------:R-:W-:-:S04]  /*2410*/  IADD3 R6, PT, PT, -R6, RZ, RZ ;  /* 0x000000ff06067210 */ /* 0x000fc80007ffe1ff */
[----:B------:R-:W-:-:S13]  /*2420*/  ISETP.GE.AND P0, PT, R6, RZ, PT ;  /* 0x000000ff0600720c */ /* 0x000fda0003f06270 */
[----:B------:R-:W-:-:S04]  /*2430*/  @!P0 IADD3 R9, PT, PT, R9, 0x1, RZ ;  /* 0x0000000109098810 */ /* 0x000fc80007ffe0ff */
[----:B------:R-:W-:-:S04]  /*2440*/  @!P1 SHF.L.U32 R9, R9, 0x1, RZ ;  /* 0x0000000109099819 */ /* 0x000fc800000006ff */
[----:B------:R-:W-:Y:S01]  /*2450*/  LOP3.LUT R4, R9, 0x80000000, R2, 0xf8, !PT ;  /* 0x8000000009047812 */ /* 0x000fe200078ef802 */
[----:B------:R-:W-:Y:S06]  /*2460*/  BRA `(.L_x_35) ;  /* 0x0000000000047947 */ /* 0x000fec0003800000 */
.L_x_36:
[----:B------:R2:W3:Y:S02]  /*2470*/  MUFU.RCP R4, R2 ;  /* 0x0000000200047308 */ /* 0x0004e40000001000 */
.L_x_35:
[----:B------:R-:W-:Y:S02]  /*2480*/  MOV R6, R11 ;  /* 0x0000000b00067202 */ /* 0x000fe40000000f00 */
[----:B------:R-:W-:-:S04]  /*2490*/  MOV R7, 0x0 ;  /* 0x0000000000077802 */ /* 0x000fc80000000f00 */
[----:B0123--:R-:W-:Y:S05]  /*24a0*/  RET.REL.NODEC R6 `(adx_many_series_one_param_time_major_f32) ;  /* 0xffffffd806d47950 */ /* 0x00ffea0003c3ffff */
        .weak           $__internal_1_$__cuda_sm3x_div_rn_noftz_f32_slowpath
        .type           $__internal_1_$__cuda_sm3x_div_rn_noftz_f32_slowpath,@function
        .size           $__internal_1_$__cuda_sm3x_div_rn_noftz_f32_slowpath,(.L_x_113 - $__internal_1_$__cuda_sm3x_div_rn_noftz_f32_slowpath)
$__internal_1_$__cuda_sm3x_div_rn_noftz_f32_slowpath:
[----:B------:R-:W-:Y:S01]  /*24b0*/  SHF.R.U32.HI R11, RZ, 0x17, R7 ;  /* 0x00000017ff0b7819 */ /* 0x000fe20000011607 */
[----:B------:R-:W-:Y:S01]  /*24c0*/  BSSY.RECONVERGENT B3, `(.L_x_37) ;  /* 0x0000064000037945 */ /* 0x000fe20003800200 */
[----:B------:R-:W-:Y:S02]  /*24d0*/  SHF.R.U32.HI R4, RZ, 0x17, R13 ;  /* 0x00000017ff047819 */ /* 0x000fe4000001160d */
[----:B------:R-:W-:Y:S02]  /*24e0*/  LOP3.LUT R11, R11, 0xff, RZ, 0xc0, !PT ;  /* 0x000000ff0b0b7812 */ /* 0x000fe400078ec0ff */
[----:B------:R-:W-:Y:S02]  /*24f0*/  LOP3.LUT R23, R4, 0xff, RZ, 0xc0, !PT ;  /* 0x000000ff04177812 */ /* 0x000fe400078ec0ff */
[----:B------:R-:W-:Y:S02]  /*2500*/  IADD3 R26, PT, PT, R11, -0x1, RZ ;  /* 0xffffffff0b1a7810 */ /* 0x000fe40007ffe0ff */
[----:B------:R-:W-:Y:S01]  /*2510*/  MOV R24, 0x42c80000 ;  /* 0x42c8000000187802 */ /* 0x000fe20000000f00 */
[----:B------:R-:W-:Y:S01]  /*2520*/  VIADD R25, R23, 0xffffffff ;  /* 0xffffffff17197836 */ /* 0x000fe20000000000 */
[----:B------:R-:W-:-:S04]  /*2530*/  ISETP.GT.U32.AND P0, PT, R26, 0xfd, PT ;  /* 0x000000fd1a00780c */ /* 0x000fc80003f04070 */
[----:B------:R-:W-:-:S13]  /*2540*/  ISETP.GT.U32.OR P0, PT, R25, 0xfd, P0 ;  /* 0x000000fd1900780c */ /* 0x000fda0000704470 */
[----:B------:R-:W-:Y:S01]  /*2550*/  @!P0 MOV R22, RZ ;  /* 0x000000ff00168202 */ /* 0x000fe20000000f00 */
[----:B------:R-:W-:Y:S06]  /*2560*/  @!P0 BRA `(.L_x_38) ;  /* 0x0000000000608947 */ /* 0x000fec0003800000 */
[----:B------:R-:W-:Y:S01]  /*2570*/  HFMA2 R4, -RZ, RZ, 3.390625, 0 ;  /* 0x42c80000ff047431 */ /* 0x000fe200000001ff */
[----:B------:R-:W-:-:S04]  /*2580*/  FSETP.GTU.FTZ.AND P1, PT, |R7|, +INF , PT ;  /* 0x7f8000000700780b */ /* 0x000fc80003f3c200 */
[----:B------:R-:W-:-:S04]  /*2590*/  FSETP.GTU.FTZ.AND P0, PT, |R4|, +INF , PT ;  /* 0x7f8000000400780b */ /* 0x000fc80003f1c200 */
[----:B------:R-:W-:-:S13]  /*25a0*/  PLOP3.LUT P0, PT, P0, P1, PT, 0xf8, 0x8f ;  /* 0x00000000008f781c */ /* 0x000fda0000703f70 */
[----:B------:R-:W-:Y:S05]  /*25b0*/  @P0 BRA `(.L_x_39) ;  /* 0x00000004004c0947 */ /* 0x000fea0003800000 */
[----:B------:R-:W-:-:S13]  /*25c0*/  LOP3.LUT P0, RZ, R7, 0x7fffffff, R24, 0xc8, !PT ;  /* 0x7fffffff07ff7812 */ /* 0x000fda000780c818 */
[----:B------:R-:W-:Y:S05]  /*25d0*/  @!P0 BRA `(.L_x_40) ;  /* 0x00000004003c8947 */ /* 0x000fea0003800000 */
[C---:B------:R-:W-:Y:S02]  /*25e0*/  FSETP.NEU.FTZ.AND P4, PT, |R4|.reuse, +INF , PT ;  /* 0x7f8000000400780b */ /* 0x040fe40003f9d200 */
[----:B------:R-:W-:Y:S02]  /*25f0*/  FSETP.NEU.FTZ.AND P1, PT, |R7|, +INF , PT ;  /* 0x7f8000000700780b */ /* 0x000fe40003f3d200 */
[----:B------:R-:W-:-:S11]  /*2600*/  FSETP.NEU.FTZ.AND P0, PT, |R4|, +INF , PT ;  /* 0x7f8000000400780b */ /* 0x000fd60003f1d200 */
[----:B------:R-:W-:Y:S05]  /*2610*/  @!P1 BRA !P4, `(.L_x_40) ;  /* 0x00000004002c9947 */ /* 0x000fea0006000000 */
[----:B------:R-:W-:-:S04]  /*2620*/  LOP3.LUT P4, RZ, R24, 0x7fffffff, RZ, 0xc0, !PT ;  /* 0x7fffffff18ff7812 */ /* 0x000fc8000788c0ff */
[----:B------:R-:W-:-:S13]  /*2630*/  PLOP3.LUT P1, PT, P1, P4, PT, 0x2f, 0xf2 ;  /* 0x0000000000f2781c */ /* 0x000fda0000f28577 */
[----:B------:R-:W-:Y:S05]  /*2640*/  @P1 BRA `(.L_x_41) ;  /* 0x0000000400181947 */ /* 0x000fea0003800000 */
[----:B------:R-:W-:-:S04]  /*2650*/  LOP3.LUT P1, RZ, R7, 0x7fffffff, RZ, 0xc0, !PT ;  /* 0x7fffffff07ff7812 */ /* 0x000fc8000782c0ff */
[----:B------:R-:W-:-:S13]  /*2660*/  PLOP3.LUT P0, PT, P0, P1, PT, 0x2f, 0xf2 ;  /* 0x0000000000f2781c */ /* 0x000fda0000702577 */
[----:B------:R-:W-:Y:S05]  /*2670*/  @P0 BRA `(.L_x_42) ;  /* 0x0000000400000947 */ /* 0x000fea0003800000 */
[----:B------:R-:W-:Y:S02]  /*2680*/  ISETP.GE.AND P0, PT, R25, RZ, PT ;  /* 0x000000ff1900720c */ /* 0x000fe40003f06270 */
[----:B------:R-:W-:-:S11]  /*2690*/  ISETP.GE.AND P1, PT, R26, RZ, PT ;  /* 0x000000ff1a00720c */ /* 0x000fd60003f26270 */
[----:B------:R-:W-:Y:S01]  /*26a0*/  @P0 MOV R22, RZ ;  /* 0x000000ff00160202 */ /* 0x000fe20000000f00 */
[----:B------:R-:W-:Y:S01]  /*26b0*/  @!P0 FFMA R24, R4, 1.84467440737095516160e+19, RZ ;  /* 0x5f80000004188823 */ /* 0x000fe200000000ff */
[----:B------:R-:W-:Y:S01]  /*26c0*/  @!P0 MOV R22, 0xffffffc0 ;  /* 0xffffffc000168802 */ /* 0x000fe20000000f00 */
[----:B------:R-:W-:-:S03]  /*26d0*/  @!P1 FFMA R7, R7, 1.84467440737095516160e+19, RZ ;  /* 0x5f80000007079823 */ /* 0x000fc600000000ff */
[----:B------:R-:W-:-:S07]  /*26e0*/  @!P1 IADD3 R22, PT, PT, R22, 0x40, RZ ;  /* 0x0000004016169810 */ /* 0x000fce0007ffe0ff */
.L_x_38:
[----:B------:R-:W-:Y:S01]  /*26f0*/  LEA R4, R11, 0xc0800000, 0x17 ;  /* 0xc08000000b047811 */ /* 0x000fe200078eb8ff */
[----:B------:R-:W-:Y:S01]  /*2700*/  BSSY.RECONVERGENT B4, `(.L_x_43) ;  /* 0x0000036000047945 */ /* 0x000fe20003800200 */
[----:B------:R-:W-:Y:S02]  /*2710*/  IADD3 R25, PT, PT, R23, -0x7f, RZ ;  /* 0xffffff8117197810 */ /* 0x000fe40007ffe0ff */
[----:B------:R-:W-:-:S03]  /*2720*/  IADD3 R26, PT, PT, -R4, R7, RZ ;  /* 0x00000007041a7210 */ /* 0x000fc60007ffe1ff */
[C---:B------:R-:W-:Y:S01]  /*2730*/  IMAD R4, R25.reuse, -0x800000, R24 ;  /* 0xff80000019047824 */ /* 0x040fe200078e0218 */
[----:B------:R-:W0:Y:S01]  /*2740*/  MUFU.RCP R7, R26 ;  /* 0x0000001a00077308 */ /* 0x000e220000001000 */
[----:B------:R-:W-:Y:S01]  /*2750*/  FADD.FTZ R27, -R26, -RZ ;  /* 0x800000ff1a1b7221 */ /* 0x000fe20000010100 */
[----:B------:R-:W-:-:S04]  /*2760*/  IADD3 R25, PT, PT, R25, 0x7f, -R11 ;  /* 0x0000007f19197810 */ /* 0x000fc80007ffe80b */
[----:B------:R-:W-:Y:S01]  /*2770*/  IADD3 R25, PT, PT, R25, R22, RZ ;  /* 0x0000001619197210 */ /* 0x000fe20007ffe0ff */
[----:B0-----:R-:W-:-:S04]  /*2780*/  FFMA R28, R7, R27, 1 ;  /* 0x3f800000071c7423 */ /* 0x001fc8000000001b */
[----:B------:R-:W-:-:S04]  /*2790*/  FFMA R7, R7, R28, R7 ;  /* 0x0000001c07077223 */ /* 0x000fc80000000007 */
[----:B------:R-:W-:-:S04]  /*27a0*/  FFMA R24, R4, R7, RZ ;  /* 0x0000000704187223 */ /* 0x000fc800000000ff */
[----:B------:R-:W-:-:S04]  /*27b0*/  FFMA R23, R27, R24, R4 ;  /* 0x000000181b177223 */ /* 0x000fc80000000004 */
[----:B------:R-:W-:-:S04]  /*27c0*/  FFMA R24, R7, R23, R24 ;  /* 0x0000001707187223 */ /* 0x000fc80000000018 */
[----:B------:R-:W-:-:S04]  /*27d0*/  FFMA R23, R27, R24, R4 ;  /* 0x000000181b177223 */ /* 0x000fc80000000004 */
[----:B------:R-:W-:-:S05]  /*27e0*/  FFMA R4, R7, R23, R24 ;  /* 0x0000001707047223 */ /* 0x000fca0000000018 */
[----:B------:R-:W-:-:S04]  /*27f0*/  SHF.R.U32.HI R11, RZ, 0x17, R4 ;  /* 0x00000017ff0b7819 */ /* 0x000fc80000011604 */
[----:B------:R-:W-:-:S04]  /*2800*/  LOP3.LUT R11, R11, 0xff, RZ, 0xc0, !PT ;  /* 0x000000ff0b0b7812 */ /* 0x000fc800078ec0ff */
[----:B------:R-:W-:-:S04]  /*2810*/  IADD3 R26, PT, PT, R11, R25, RZ ;  /* 0x000000190b1a7210 */ /* 0x000fc80007ffe0ff */
[----:B------:R-:W-:-:S04]  /*2820*/  IADD3 R11, PT, PT, R26, -0x1, RZ ;  /* 0xffffffff1a0b7810 */ /* 0x000fc80007ffe0ff */
[----:B------:R-:W-:-:S13]  /*2830*/  ISETP.GE.U32.AND P0, PT, R11, 0xfe, PT ;  /* 0x000000fe0b00780c */ /* 0x000fda0003f06070 */
[----:B------:R-:W-:Y:S05]  /*2840*/  @!P0 BRA `(.L_x_44) ;  /* 0x0000000000808947 */ /* 0x000fea0003800000 */
[----:B------:R-:W-:-:S13]  /*2850*/  ISETP.GT.AND P0, PT, R26, 0xfe, PT ;  /* 0x000000fe1a00780c */ /* 0x000fda0003f04270 */
[----:B------:R-:W-:Y:S05]  /*2860*/  @P0 BRA `(.L_x_45) ;  /* 0x00000000006c0947 */ /* 0x000fea0003800000 */
[----:B------:R-:W-:-:S13]  /*2870*/  ISETP.GE.AND P0, PT, R26, 0x1, PT ;  /* 0x000000011a00780c */ /* 0x000fda0003f06270 */
[----:B------:R-:W-:Y:S05]  /*2880*/  @P0 BRA `(.L_x_46) ;  /* 0x0000000000740947 */ /* 0x000fea0003800000 */
[----:B------:R-:W-:Y:S02]  /*2890*/  ISETP.GE.AND P0, PT, R26, -0x18, PT ;  /* 0xffffffe81a00780c */ /* 0x000fe40003f06270 */
[----:B------:R-:W-:-:S11]  /*28a0*/  LOP3.LUT R4, R4, 0x80000000, RZ, 0xc0, !PT ;  /* 0x8000000004047812 */ /* 0x000fd600078ec0ff */
[----:B------:R-:W-:Y:S05]  /*28b0*/  @!P0 BRA `(.L_x_46) ;  /* 0x0000000000688947 */ /* 0x000fea0003800000 */
[-CC-:B------:R-:W-:Y:S01]  /*28c0*/  FFMA.RZ R11, R7, R23.reuse, R24.reuse ;  /* 0x00000017070b7223 */ /* 0x180fe2000000c018 */
[C---:B------:R-:W-:Y:S02]  /*28d0*/  ISETP.NE.AND P4, PT, R26.reuse, RZ, PT ;  /* 0x000000ff1a00720c */ /* 0x040fe40003f85270 */
[C---:B------:R-:W-:Y:S02]  /*28e0*/  ISETP.NE.AND P1, PT, R26.reuse, RZ, PT ;  /* 0x000000ff1a00720c */ /* 0x040fe40003f25270 */
[----:B------:R-:W-:Y:S01]  /*28f0*/  LOP3.LUT R22, R11, 0x7fffff, RZ, 0xc0, !PT ;  /* 0x007fffff0b167812 */ /* 0x000fe200078ec0ff */
[CCC-:B------:R-:W-:Y:S01]  /*2900*/  FFMA.RP R11, R7.reuse, R23.reuse, R24.reuse ;  /* 0x00000017070b7223 */ /* 0x1c0fe20000008018 */
[----:B------:R-:W-:Y:S01]  /*2910*/  FFMA.RM R24, R7, R23, R24 ;  /* 0x0000001707187223 */ /* 0x000fe20000004018 */
[----:B------:R-:W-:Y:S02]  /*2920*/  IADD3 R7, PT, PT, R26, 0x20, RZ ;  /* 0x000000201a077810 */ /* 0x000fe40007ffe0ff */
[----:B------:R-:W-:-:S02]  /*2930*/  LOP3.LUT R22, R22, 0x800000, RZ, 0xfc, !PT ;  /* 0x0080000016167812 */ /* 0x000fc400078efcff */
[----:B------:R-:W-:Y:S02]  /*2940*/  IADD3 R23, PT, PT, -R26, RZ, RZ ;  /* 0x000000ff1a177210 */ /* 0x000fe40007ffe1ff */
[----:B------:R-:W-:Y:S02]  /*2950*/  SHF.L.U32 R7, R22, R7, RZ ;  /* 0x0000000716077219 */ /* 0x000fe400000006ff */
[----:B------:R-:W-:Y:S02]  /*2960*/  FSETP.NEU.FTZ.AND P0, PT, R11, R24, PT ;  /* 0x000000180b00720b */ /* 0x000fe40003f1d000 */
[----:B------:R-:W-:Y:S02]  /*2970*/  SEL R11, R23, RZ, P4 ;  /* 0x000000ff170b7207 */ /* 0x000fe40002000000 */
[----:B------:R-:W-:Y:S02]  /*2980*/  ISETP.NE.AND P1, PT, R7, RZ, P1 ;  /* 0x000000ff0700720c */ /* 0x000fe40000f25270 */
[----:B------:R-:W-:-:S02]  /*2990*/  SHF.R.U32.HI R11, RZ, R11, R22 ;  /* 0x0000000bff0b7219 */ /* 0x000fc40000011616 */
[----:B------:R-:W-:Y:S02]  /*29a0*/  PLOP3.LUT P0, PT, P0, P1, PT, 0xf8, 0x8f ;  /* 0x00000000008f781c */ /* 0x000fe40000703f70 */
[----:B------:R-:W-:Y:S02]  /*29b0*/  SHF.R.U32.HI R22, RZ, 0x1, R11 ;  /* 0x00000001ff167819 */ /* 0x000fe4000001160b */
[----:B------:R-:W-:-:S04]  /*29c0*/  SEL R7, RZ, 0x1, !P0 ;  /* 0x00000001ff077807 */ /* 0x000fc80004000000 */
[----:B------:R-:W-:-:S04]  /*29d0*/  LOP3.LUT R24, R7, 0x1, R22, 0xf8, !PT ;  /* 0x0000000107187812 */ /* 0x000fc800078ef816 */
[----:B------:R-:W-:-:S04]  /*29e0*/  LOP3.LUT R11, R24, R11, RZ, 0xc0, !PT ;  /* 0x0000000b180b7212 */ /* 0x000fc800078ec0ff */
[----:B------:R-:W-:-:S04]  /*29f0*/  IADD3 R11, PT, PT, R22, R11, RZ ;  /* 0x0000000b160b7210 */ /* 0x000fc80007ffe0ff */
[----:B------:R-:W-:Y:S01]  /*2a00*/  LOP3.LUT R4, R11, R4, RZ, 0xfc, !PT ;  /* 0x000000040b047212 */ /* 0x000fe200078efcff */
[----:B------:R-:W-:Y:S06]  /*2a10*/  BRA `(.L_x_46) ;  /* 0x0000000000107947 */ /* 0x000fec0003800000 */
.L_x_45:
[----:B------:R-:W-:-:S04]  /*2a20*/  LOP3.LUT R4, R4, 0x80000000, RZ, 0xc0, !PT ;  /* 0x8000000004047812 */ /* 0x000fc800078ec0ff */
[----:B------:R-:W-:Y:S01]  /*2a30*/  LOP3.LUT R4, R4, 0x7f800000, RZ, 0xfc, !PT ;  /* 0x7f80000004047812 */ /* 0x000fe200078efcff */
[----:B------:R-:W-:Y:S06]  /*2a40*/  BRA `(.L_x_46) ;  /* 0x0000000000047947 */ /* 0x000fec0003800000 */
.L_x_44:
[----:B------:R-:W-:-:S07]  /*2a50*/  LEA R4, R25, R4, 0x17 ;  /* 0x0000000419047211 */ /* 0x000fce00078eb8ff */
.L_x_46:
[----:B------:R-:W-:Y:S05]  /*2a60*/  BSYNC.RECONVERGENT B4 ;  /* 0x0000000000047941 */ /* 0x000fea0003800200 */
.L_x_43:
[----:B------:R-:W-:Y:S05]  /*2a70*/  BRA `(.L_x_47) ;  /* 0x0000000000207947 */ /* 0x000fea0003800000 */
.L_x_42:
[----:B------:R-:W-:-:S04]  /*2a80*/  LOP3.LUT R4, R7, 0x80000000, R24, 0x48, !PT ;  /* 0x8000000007047812 */ /* 0x000fc800078e4818 */
[----:B------:R-:W-:Y:S01]  /*2a90*/  LOP3.LUT R4, R4, 0x7f800000, RZ, 0xfc, !PT ;  /* 0x7f80000004047812 */ /* 0x000fe200078efcff */
[----:B------:R-:W-:Y:S06]  /*2aa0*/  BRA `(.L_x_47) ;  /* 0x0000000000147947 */ /* 0x000fec0003800000 */
.L_x_41:
[----:B------:R-:W-:Y:S01]  /*2ab0*/  LOP3.LUT R4, R7, 0x80000000, R24, 0x48, !PT ;  /* 0x8000000007047812 */ /* 0x000fe200078e4818 */
[----:B------:R-:W-:Y:S06]  /*2ac0*/  BRA `(.L_x_47) ;  /* 0x00000000000c7947 */ /* 0x000fec0003800000 */
.L_x_40:
[----:B------:R-:W0:Y:S01]  /*2ad0*/  MUFU.RSQ R4, -QNAN ;  /* 0xffc0000000047908 */ /* 0x000e220000001400 */
[----:B------:R-:W-:Y:S05]  /*2ae0*/  BRA `(.L_x_47) ;  /* 0x0000000000047947 */ /* 0x000fea0003800000 */
.L_x_39:
[----:B------:R-:W-:-:S07]  /*2af0*/  FADD.FTZ R4, R4, R7 ;  /* 0x0000000704047221 */ /* 0x000fce0000010000 */
.L_x_47:
[----:B------:R-:W-:Y:S05]  /*2b00*/  BSYNC.RECONVERGENT B3 ;  /* 0x0000000000037941 */ /* 0x000fea0003800200 */
.L_x_37:
[----:B------:R-:W-:-:S04]  /*2b10*/  HFMA2 R7, -RZ, RZ, 0, 0 ;  /* 0x00000000ff077431 */ /* 0x000fc800000001ff */
[----:B0-----:R-:W-:Y:S05]  /*2b20*/  RET.REL.NODEC R6 `(adx_many_series_one_param_time_major_f32) ;  /* 0xffffffd406347950 */ /* 0x001fea0003c3ffff */
.L_x_48:
[----:B------:R-:W-:-:S00]  /*2b30*/  BRA `(.L_x_48) ;  /* 0xfffffffc00fc7947 */ /* 0x000fc0000383ffff */
[----:B------:R-:W-:-:S00]  /*2b40*/  NOP ;  /* 0x0000000000007918 */ /* 0x000fc00000000000 */
        /* <DEDUP_REMOVED lines=11> */
.L_x_113:


//--------------------- .text.adx_batch_f32       --------------------------
	.section	.text.adx_batch_f32,"ax",@progbits
	.align	128
        .global         adx_batch_f32
        .type           adx_batch_f32,@function
        .size           adx_batch_f32,(.L_x_115 - adx_batch_f32)
        .other          adx_batch_f32,@"STO_CUDA_ENTRY STV_DEFAULT"
adx_batch_f32:
.text.adx_batch_f32:
        /* <DEDUP_REMOVED lines=8> */
[----:B------:R-:W0:Y:S01]  /*0080*/  LDC.64 R6, c[0x0][0x398] ;  /* 0x0000e600ff067b82 */ /* 0x000e220000000a00 */
[----:B------:R-:W1:Y:S01]  /*0090*/  LDCU.64 UR6, c[0x0][0x358] ;  /* 0x00006b00ff0677ac */ /* 0x000e620008000a00 */
[----:B------:R-:W2:Y:S06]  /*00a0*/  LDCU.64 UR8, c[0x0][0x3b0] ;  /* 0x00007600ff0877ac */ /* 0x000eac0008000a00 */
[----:B------:R-:W3:Y:S08]  /*00b0*/  LDC R9, c[0x0][0x3a8] ;  /* 0x0000ea00ff097b82 */ /* 0x000ef00000000800 */
[----:B------:R-:W4:Y:S01]  /*00c0*/  LDC R10, c[0x0][0x3a0] ;  /* 0x0000e800ff0a7b82 */ /* 0x000f220000000800 */
[----:B0-----:R-:W-:-:S06]  /*00d0*/  IMAD.WIDE R6, R3, 0x4, R6 ;  /* 0x0000000403067825 */ /* 0x001fcc00078e0206 */
[----:B-1----:R-:W3:Y:S01]  /*00e0*/  LDG.E.CONSTANT R6, desc[UR6][R6.64] ;  /* 0x0000000606067981 */ /* 0x002ee2000c1e9900 */
[----:B----4-:R-:W-:-:S04]  /*00f0*/  IMAD.WIDE R2, R3, R10, RZ ;  /* 0x0000000a03027225 */ /* 0x010fc800078e02ff */
[C---:B------:R-:W-:Y:S01]  /*0100*/  IMAD.SHL.U32 R4, R2.reuse, 0x4, RZ ;  /* 0x0000000402047824 */ /* 0x040fe200078e00ff */
[----:B------:R-:W-:Y:S02]  /*0110*/  SHF.L.U64.HI R5, R2, 0x2, R3 ;  /* 0x0000000202057819 */ /* 0x000fe40000010203 */
[----:B------:R-:W-:Y:S02]  /*0120*/  LOP3.LUT R3, R0, 0x1f, RZ, 0xc0, !PT ;  /* 0x0000001f00037812 */ /* 0x000fe400078ec0ff */
[----:B--2---:R-:W-:Y:S01]  /*0130*/  IADD3 R8, P1, PT, R4, UR8, RZ ;  /* 0x0000000804087c10 */ /* 0x004fe2000ff3e0ff */
[C---:B---3--:R-:W-:Y:S01]  /*0140*/  IMAD.IADD R11, R6.reuse, 0x1, R9 ;  /* 0x00000001060b7824 */ /* 0x048fe200078e0209 */
[----:B------:R-:W-:-:S04]  /*0150*/  ISETP.GT.AND P0, PT, R6, RZ, PT ;  /* 0x000000ff0600720c */ /* 0x000fc80003f04270 */
[----:B------:R-:W-:Y:S02]  /*0160*/  ISETP.GT.AND P0, PT, R9, -0x1, P0 ;  /* 0xffffffff0900780c */ /* 0x000fe40000704270 */
[----:B------:R-:W-:Y:S02]  /*0170*/  ISETP.LT.AND P2, PT, R11, R10, PT ;  /* 0x0000000a0b00720c */ /* 0x000fe40003f41270 */
[----:B------:R-:W-:-:S11]  /*0180*/  IADD3.X R9, PT, PT, R5, UR9, RZ, P1, !PT ;  /* 0x0000000905097c10 */ /* 0x000fd60008ffe4ff */
[----:B------:R-:W-:Y:S05]  /*0190*/  @P0 BRA P2, `(.L_x_49) ;  /* 0x0000000400400947 */ /* 0x000fea0001000000 */
[----:B------:R-:W-:-:S13]  /*01a0*/  ISETP.GE.AND P0, PT, R10, 0x1, PT ;  /* 0x000000010a00780c */ /* 0x000fda0003f06270 */
[----:B------:R-:W-:Y:S05]  /*01b0*/  @!P0 EXIT ;  /* 0x000000000000894d */ /* 0x000fea0003800000 */
[C---:B------:R-:W-:Y:S01]  /*01c0*/  ISETP.GE.U32.AND P0, PT, R10.reuse, 0x10, PT ;  /* 0x000000100a00780c */ /* 0x040fe20003f06070 */
[----:B------:R-:W-:Y:S01]  /*01d0*/  IMAD.MOV.U32 R7, RZ, RZ, RZ ;  /* 0x000000ffff077224 */ /* 0x000fe200078e00ff */
[----:B------:R-:W-:-:S04]  /*01e0*/  LOP3.LUT R12, R10, 0xf, RZ, 0xc0, !PT ;  /* 0x0000000f0a0c7812 */ /* 0x000fc800078ec0ff */
[----:B------:R-:W-:-:S07]  /*01f0*/  ISETP.NE.AND P1, PT, R12, RZ, PT ;  /* 0x000000ff0c00720c */ /* 0x000fce0003f25270 */
[----:B------:R-:W-:Y:S06]  /*0200*/  @!P0 BRA `(.L_x_50) ;  /* 0x0000000000708947 */ /* 0x000fec0003800000 */
[----:B------:R-:W-:Y:S02]  /*0210*/  IADD3 R6, P0, PT, R8, 0x20, RZ ;  /* 0x0000002008067810 */ /* 0x000fe40007f1e0ff */
[----:B------:R-:W-:Y:S02]  /*0220*/  LOP3.LUT R7, R10, 0x7ffffff0, RZ, 0xc0, !PT ;  /* 0x7ffffff00a077812 */ /* 0x000fe400078ec0ff */
[----:B------:R-:W-:Y:S01]  /*0230*/  MOV R13, 0x7fc00000 ;  /* 0x7fc00000000d7802 */ /* 0x000fe20000000f00 */
[----:B------:R-:W-:Y:S02]  /*0240*/  IMAD.X R11, RZ, RZ, R9, P0 ;  /* 0x000000ffff0b7224 */ /* 0x000fe400000e0609 */
[----:B------:R-:W-:-:S07]  /*0250*/  IMAD.MOV R0, RZ, RZ, -R7 ;  /* 0x000000ffff007224 */ /* 0x000fce00078e0a07 */
.L_x_51:
[----:B0-----:R-:W-:Y:S01]  /*0260*/  MOV R2, R6 ;  /* 0x0000000600027202 */ /* 0x001fe20000000f00 */
[----:B------:R-:W-:Y:S02]  /*0270*/  IMAD.MOV.U32 R3, RZ, RZ, R11 ;  /* 0x000000ffff037224 */ /* 0x000fe400078e000b */
[----:B------:R-:W-:Y:S01]  /*0280*/  VIADD R0, R0, 0x10 ;  /* 0x0000001000007836 */ /* 0x000fe20000000000 */
[----:B------:R-:W-:Y:S02]  /*0290*/  IADD3 R6, P2, PT, R2, 0x40, RZ ;  /* 0x0000004002067810 */ /* 0x000fe40007f5e0ff */
[----:B------:R0:W-:Y:S02]  /*02a0*/  STG.E desc[UR6][R2.64+-0x20], R13 ;  /* 0xffffe00d02007986 */ /* 0x0001e4000c101906 */
[----:B------:R-:W-:Y:S02]  /*02b0*/  ISETP.NE.AND P0, PT, R0, RZ, PT ;  /* 0x000000ff0000720c */ /* 0x000fe40003f05270 */
[----:B------:R0:W-:Y:S01]  /*02c0*/  STG.E desc[UR6][R2.64+-0x1c], R13 ;  /* 0xffffe40d02007986 */ /* 0x0001e2000c101906 */
[----:B------:R-:W-:-:S03]  /*02d0*/  IADD3.X R11, PT, PT, RZ, R3, RZ, P2, !PT ;  /* 0x00000003ff0b7210 */ /* 0x000fc600017fe4ff */
[----:B------:R0:W-:Y:S04]  /*02e0*/  STG.E desc[UR6][R2.64+-0x18], R13 ;  /* 0xffffe80d02007986 */ /* 0x0001e8000c101906 */
        /* <DEDUP_REMOVED lines=12> */
[----:B------:R0:W-:Y:S01]  /*03b0*/  STG.E desc[UR6][R2.64+0x1c], R13 ;  /* 0x00001c0d02007986 */ /* 0x0001e2000c101906 */
[----:B------:R-:W-:Y:S05]  /*03c0*/  @P0 BRA `(.L_x_51) ;  /* 0xfffffffc00a40947 */ /* 0x000fea000383ffff */
.L_x_50:
[----:B------:R-:W-:Y:S05]  /*03d0*/  @!P1 EXIT ;  /* 0x000000000000994d */ /* 0x000fea0003800000 */
[----:B------:R-:W1:Y:S01]  /*03e0*/  LDCU UR4, c[0x0][0x3a0] ;  /* 0x00007400ff0477ac */ /* 0x000e620008000800 */
[----:B------:R-:W-:Y:S01]  /*03f0*/  ISETP.GE.U32.AND P0, PT, R12, 0x8, PT ;  /* 0x000000080c00780c */ /* 0x000fe20003f06070 */
[----:B-1----:R-:W-:-:S06]  /*0400*/  ULOP3.LUT UR5, UR4, 0x7, URZ, 0xc0, !UPT ;  /* 0x0000000704057892 */ /* 0x002fcc000f8ec0ff */
[----:B------:R-:W-:-:S06]  /*0410*/  ISETP.NE.AND P1, PT, RZ, UR5, PT ;  /* 0x00000005ff007c0c */ /* 0x000fcc000bf25270 */
[----:B------:R-:W-:Y:S07]  /*0420*/  @!P0 BRA `(.L_x_52) ;  /* 0x00000000002c8947 */ /* 0x000fee0003800000 */
[----:B------:R-:W-:Y:S02]  /*0430*/  IMAD.MOV.U32 R11, RZ, RZ, 0x7fc00000 ;  /* 0x7fc00000ff0b7424 */ /* 0x000fe400078e00ff */
[----:B0-----:R-:W-:-:S04]  /*0440*/  IMAD.WIDE.U32 R2, R7, 0x4, R8 ;  /* 0x0000000407027825 */ /* 0x001fc800078e0008 */
[----:B------:R-:W-:Y:S01]  /*0450*/  VIADD R7, R7, 0x8 ;  /* 0x0000000807077836 */ /* 0x000fe20000000000 */
[----:B------:R1:W-:Y:S04]  /*0460*/  STG.E desc[UR6][R2.64], R11 ;  /* 0x0000000b02007986 */ /* 0x0003e8000c101906 */
[----:B------:R1:W-:Y:S04]  /*0470*/  STG.E desc[UR6][R2.64+0x4], R11 ;  /* 0x0000040b02007986 */ /* 0x0003e8000c101906 */
[----:B------:R1:W-:Y:S04]  /*0480*/  STG.E desc[UR6][R2.64+0x8], R11 ;  /* 0x0000080b02007986 */ /* 0x0003e8000c101906 */
[----:B------:R1:W-:Y:S04]  /*0490*/  STG.E desc[UR6][R2.64+0xc], R11 ;  /* 0x00000c0b02007986 */ /* 0x0003e8000c101906 */
[----:B------:R1:W-:Y:S04]  /*04a0*/  STG.E desc[UR6][R2.64+0x10], R11 ;  /* 0x0000100b02007986 */ /* 0x0003e8000c101906 */
[----:B------:R1:W-:Y:S04]  /*04b0*/  STG.E desc[UR6][R2.64+0x14], R11 ;  /* 0x0000140b02007986 */ /* 0x0003e8000c101906 */
[----:B------:R1:W-:Y:S04]  /*04c0*/  STG.E desc[UR6][R2.64+0x18], R11 ;  /* 0x0000180b02007986 */ /* 0x0003e8000c101906 */
[----:B------:R1:W-:Y:S02]  /*04d0*/  STG.E desc[UR6][R2.64+0x1c], R11 ;  /* 0x00001c0b02007986 */ /* 0x0003e4000c101906 */
.L_x_52:
[----:B------:R-:W-:Y:S05]  /*04e0*/  @!P1 EXIT ;  /* 0x000000000000994d */ /* 0x000fea0003800000 */
[----:B------:R-:W-:Y:S02]  /*04f0*/  UISETP.GE.U32.AND UP0, UPT, UR5, 0x4, UPT ;  /* 0x000000040500788c */ /* 0x000fe4000bf06070 */
[----:B------:R-:W-:-:S06]  /*0500*/  ULOP3.LUT UR4, UR4, 0x3, URZ, 0xc0, !UPT ;  /* 0x0000000304047892 */ /* 0x000fcc000f8ec0ff */
[----:B------:R-:W-:Y:S01]  /*0510*/  ISETP.NE.AND P0, PT, RZ, UR4, PT ;  /* 0x00000004ff007c0c */ /* 0x000fe2000bf05270 */
[----:B------:R-:W-:-:S12]  /*0520*/  BRA.U !UP0, `(.L_x_53) ;  /* 0x00000001081c7547 */ /* 0x000fd8000b800000 */
[----:B------:R-:W-:Y:S01]  /*0530*/  IMAD.WIDE.U32 R8, R7, 0x4, R8 ;  /* 0x0000000407087825 */ /* 0x000fe200078e0008 */
[----:B01----:R-:W-:-:S03]  /*0540*/  MOV R3, 0x7fc00000 ;  /* 0x7fc0000000037802 */ /* 0x003fc60000000f00 */
[----:B------:R-:W-:Y:S02]  /*0550*/  VIADD R7, R7, 0x4 ;  /* 0x0000000407077836 */ /* 0x000fe40000000000 */
[----:B------:R2:W-:Y:S04]  /*0560*/  STG.E desc[UR6][R8.64], R3 ;  /* 0x0000000308007986 */ /* 0x0005e8000c101906 */
[----:B------:R2:W-:Y:S04]  /*0570*/  STG.E desc[UR6][R8.64+0x4], R3 ;  /* 0x0000040308007986 */ /* 0x0005e8000c101906 */
[----:B------:R2:W-:Y:S04]  /*0580*/  STG.E desc[UR6][R8.64+0x8], R3 ;  /* 0x0000080308007986 */ /* 0x0005e8000c101906 */
[----:B------:R2:W-:Y:S02]  /*0590*/  STG.E desc[UR6][R8.64+0xc], R3 ;  /* 0x00000c0308007986 */ /* 0x0005e4000c101906 */
.L_x_53:
[----:B------:R-:W-:Y:S05]  /*05a0*/  @!P0 EXIT ;  /* 0x000000000000894d */ /* 0x000fea0003800000 */
[----:B------:R-:W3:Y:S01]  /*05b0*/  LDCU.64 UR10, c[0x0][0x3b0] ;  /* 0x00007600ff0a77ac */ /* 0x000ee20008000a00 */
[----:B------:R-:W-:Y:S01]  /*05c0*/  IMAD.WIDE.U32 R4, R7, 0x4, R4 ;  /* 0x0000000407047825 */ /* 0x000fe200078e0004 */
[----:B------:R-:W-:-:S03]  /*05d0*/  UIADD3 UR4, UPT, UPT, -UR4, URZ, URZ ;  /* 0x000000ff04047290 */ /* 0x000fc6000fffe1ff */
[----:B------:R-:W-:Y:S01]  /*05e0*/  IMAD.MOV.U32 R7, RZ, RZ, 0x7fc00000 ;  /* 0x7fc00000ff077424 */ /* 0x000fe200078e00ff */
[----:B---3--:R-:W-:-:S04]  /*05f0*/  IADD3 R0, P0, PT, R4, UR10, RZ ;  /* 0x0000000a04007c10 */ /* 0x008fc8000ff1e0ff */
[----:B------:R-:W-:-:S09]  /*0600*/  IADD3.X R5, PT, PT, R5, UR11, RZ, P0, !PT ;  /* 0x0000000b05057c10 */ /* 0x000fd200087fe4ff */
.L_x_54:
[----:B01-3--:R-:W-:Y:S01]  /*0610*/  MOV R2, R0 ;  /* 0x0000000000027202 */ /* 0x00bfe20000000f00 */
[----:B--2---:R-:W-:Y:S01]  /*0620*/  IMAD.MOV.U32 R3, RZ, RZ, R5 ;  /* 0x000000ffff037224 */ /* 0x004fe200078e0005 */
[----:B------:R-:W-:Y:S01]  /*0630*/  UIADD3 UR4, UPT, UPT, UR4, 0x1, URZ ;  /* 0x0000000104047890 */ /* 0x000fe2000fffe0ff */
[----:B------:R-:W-:-:S03]  /*0640*/  IADD3 R0, P0, PT, R0, 0x4, RZ ;  /* 0x0000000400007810 */ /* 0x000fc60007f1e0ff */
[----:B------:R3:W-:Y:S01]  /*0650*/  STG.E desc[UR6][R2.64], R7 ;  /* 0x0000000702007986 */ /* 0x0007e2000c101906 */
[----:B------:R-:W-:Y:S01]  /*0660*/  UISETP.NE.AND UP0, UPT, UR4, URZ, UPT ;  /* 0x000000ff0400728c */ /* 0x000fe2000bf05270 */
[----:B------:R-:W-:-:S08]  /*0670*/  IMAD.X R5, RZ, RZ, R5, P0 ;  /* 0x000000ffff057224 */ /* 0x000fd000000e0605 */
[----:B------:R-:W-:Y:S05]  /*0680*/  BRA.U UP0, `(.L_x_54) ;  /* 0xfffffffd00e07547 */ /* 0x000fea000b83ffff */
[----:B------:R-:W-:Y:S05]  /*0690*/  EXIT ;  /* 0x000000000000794d */ /* 0x000fea0003800000 */
.L_x_49:
[----:B------:R-:W-:Y:S01]  /*06a0*/  VIADDMNMX R0, R11, R6, R10, PT ;  /* 0x000000060b007246 */ /* 0x000fe2000380010a */
[----:B------:R-:W-:Y:S03]  /*06b0*/  BSSY.RECONVERGENT B0, `(.L_x_55) ;  /* 0x0000051000007945 */ /* 0x000fe60003800200 */
        /* <DEDUP_REMOVED lines=8> */
[----:B------:R-:W-:Y:S01]  /*0740*/  IADD3 R12, P0, PT, R8, 0x20, RZ ;  /* 0x00000020080c7810 */ /* 0x000fe20007f1e0ff */
[----:B------:R-:W-:Y:S01]  /*0750*/  IMAD.MOV.U32 R15, RZ, RZ, 0x7fc00000 ;  /* 0x7fc00000ff0f7424 */ /* 0x000fe200078e00ff */
[----:B------:R-:W-:-:S03]  /*0760*/  LOP3.LUT R7, R0, 0x7ffffff0, RZ, 0xc0, !PT ;  /* 0x7ffffff000077812 */ /* 0x000fc600078ec0ff */
[----:B------:R-:W-:Y:S01]  /*0770*/  IMAD.X R13, RZ, RZ, R9, P0 ;  /* 0x000000ffff0d7224 */ /* 0x000fe200000e0609 */
[----:B------:R-:W-:-:S07]  /*0780*/  IADD3 R2, PT, PT, -R7, RZ, RZ ;  /* 0x000000ff07027210 */ /* 0x000fce0007ffe1ff */
.L_x_59:
[----:B0-----:R-:W-:Y:S01]  /*0790*/  IMAD.MOV.U32 R10, RZ, RZ, R12 ;  /* 0x000000ffff0a7224 */ /* 0x001fe200078e000c */
[----:B------:R-:W-:Y:S01]  /*07a0*/  IADD3 R2, PT, PT, R2, 0x10, RZ ;  /* 0x0000001002027810 */ /* 0x000fe20007ffe0ff */
[----:B------:R-:W-:-:S03]  /*07b0*/  IMAD.MOV.U32 R11, RZ, RZ, R13 ;  /* 0x000000ffff0b7224 */ /* 0x000fc600078e000d */
[----:B------:R-:W-:Y:S02]  /*07c0*/  ISETP.NE.AND P0, PT, R2, RZ, PT ;  /* 0x000000ff0200720c */ /* 0x000fe40003f05270 */
[----:B------:R0:W-:Y:S01]  /*07d0*/  STG.E desc[UR6][R10.64+-0x20], R15 ;  /* 0xffffe00f0a007986 */ /* 0x0001e2000c101906 */
[----:B------:R-:W-:-:S03]  /*07e0*/  IADD3 R12, P2, PT, R10, 0x40, RZ ;  /* 0x000000400a0c7810 */ /* 0x000fc60007f5e0ff */
[----:B------:R0:W-:Y:S02]  /*07f0*/  STG.E desc[UR6][R10.64+-0x1c], R15 ;  /* 0xffffe40f0a007986 */ /* 0x0001e4000c101906 */
[----:B------:R-:W-:Y:S02]  /*0800*/  IMAD.X R13, RZ, RZ, R11, P2 ;  /* 0x000000ffff0d7224 */ /* 0x000fe400010e060b */
        /* <DEDUP_REMOVED lines=15> */
.L_x_58:
[----:B------:R-:W-:Y:S05]  /*0900*/  BSYNC.RECONVERGENT B1 ;  /* 0x0000000000017941 */ /* 0x000fea0003800200 */
.L_x_57:
[----:B------:R-:W-:Y:S05]  /*0910*/  @!P1 BRA `(.L_x_56) ;  /* 0x0000000000a89947 */ /* 0x000fea0003800000 */
[----:B------:R-:W-:Y:S01]  /*0920*/  ISETP.GE.U32.AND P0, PT, R14, 0x8, PT ;  /* 0x000000080e00780c */ /* 0x000fe20003f06070 */
[----:B------:R-:W-:Y:S01]  /*0930*/  BSSY.RECONVERGENT B1, `(.L_x_60) ;  /* 0x000000f000017945 */ /* 0x000fe20003800200 */
[----:B------:R-:W-:-:S04]  /*0940*/  LOP3.LUT R2, R0, 0x7, RZ, 0xc0, !PT ;  /* 0x0000000700027812 */ /* 0x000fc800078ec0ff */
[----:B------:R-:W-:-:S07]  /*0950*/  ISETP.NE.AND P1, PT, R2, RZ, PT ;  /* 0x000000ff0200720c */ /* 0x000fce0003f25270 */
[----:B------:R-:W-:Y:S06]  /*0960*/  @!P0 BRA `(.L_x_61) ;  /* 0x00000000002c8947 */ /* 0x000fec0003800000 */
[----:B------:R-:W-:Y:S02]  /*0970*/  IMAD.MOV.U32 R13, RZ, RZ, 0x7fc00000 ;  /* 0x7fc00000ff0d7424 */ /* 0x000fe400078e00ff */
[C---:B0-----:R-:W-:Y:S01]  /*0980*/  IMAD.WIDE.U32 R10, R7.reuse, 0x4, R8 ;  /* 0x00000004070a7825 */ /* 0x041fe200078e0008 */
[----:B------:R-:W-:-:S04]  /*0990*/  IADD3 R7, PT, PT, R7, 0x8, RZ ;  /* 0x0000000807077810 */ /* 0x000fc80007ffe0ff */
        /* <DEDUP_REMOVED lines=8> */
.L_x_61:
[----:B------:R-:W-:Y:S05]  /*0a20*/  BSYNC.RECONVERGENT B1 ;  /* 0x0000000000017941 */ /* 0x000fea0003800200 */
.L_x_60:
[----:B------:R-:W-:Y:S05]  /*0a30*/  @!P1 BRA `(.L_x_56) ;  /* 0x0000000000609947 */ /* 0x000fea0003800000 */
[----:B------:R-:W-:Y:S02]  /*0a40*/  ISETP.GE.U32.AND P0, PT, R2, 0x4, PT ;  /* 0x000000040200780c */ /* 0x000fe40003f06070 */
[----:B------:R-:W-:-:S04]  /*0a50*/  LOP3.LUT R0, R0, 0x3, RZ, 0xc0, !PT ;  /* 0x0000000300007812 */ /* 0x000fc800078ec0ff */
[----:B------:R-:W-:-:S07]  /*0a60*/  ISETP.NE.AND P1, PT, R0, RZ, PT ;  /* 0x000000ff0000720c */ /* 0x000fce0003f25270 */
[----:B------:R-:W-:-:S04]  /*0a70*/  @P0 IMAD.WIDE.U32 R8, R7, 0x4, R8 ;  /* 0x0000000407080825 */ /* 0x000fc800078e0008 */
[----:B01----:R-:W-:Y:S02]  /*0a80*/  @P0 IMAD.MOV.U32 R11, RZ, RZ, 0x7fc00000 ;  /* 0x7fc00000ff0b0424 */ /* 0x003fe400078e00ff */
[----:B------:R-:W-:-:S03]  /*0a90*/  @P0 VIADD R7, R7, 0x4 ;  /* 0x0000000407070836 */ /* 0x000fc60000000000 */
[----:B------:R2:W-:Y:S04]  /*0aa0*/  @P0 STG.E desc[UR6][R8.64], R11 ;  /* 0x0000000b08000986 */ /* 0x0005e8000c101906 */
[----:B------:R2:W-:Y:S04]  /*0ab0*/  @P0 STG.E desc[UR6][R8.64+0x4], R11 ;  /* 0x0000040b08000986 */ /* 0x0005e8000c101906 */
[----:B------:R2:W-:Y:S04]  /*0ac0*/  @P0 STG.E desc[UR6][R8.64+0x8], R11 ;  /* 0x0000080b08000986 */ /* 0x0005e8000c101906 */
[----:B------:R2:W-:Y:S01]  /*0ad0*/  @P0 STG.E desc[UR6][R8.64+0xc], R11 ;  /* 0x00000c0b08000986 */ /* 0x0005e2000c101906 */
[----:B------:R-:W-:Y:S05]  /*0ae0*/  @!P1 BRA `(.L_x_56) ;  /* 0x0000000000349947 */ /* 0x000fea0003800000 */
[----:B--2---:R-:W-:Y:S01]  /*0af0*/  IMAD.WIDE.U32 R8, R7, 0x4, R4 ;  /* 0x0000000407087825 */ /* 0x004fe200078e0004 */
[----:B------:R-:W-:-:S03]  /*0b00*/  IADD3 R0, PT, PT, -R0, RZ, RZ ;  /* 0x000000ff00007210 */ /* 0x000fc60007ffe1ff */
[----:B------:R-:W-:Y:S01]  /*0b10*/  IMAD.MOV.U32 R11, RZ, RZ, 0x7fc00000 ;  /* 0x7fc00000ff0b7424 */ /* 0x000fe200078e00ff */
[----:B------:R-:W-:-:S04]  /*0b20*/  IADD3 R2, P0, PT, R8, UR8, RZ ;  /* 0x0000000808027c10 */ /* 0x000fc8000ff1e0ff */
[----:B------:R-:W-:-:S09]  /*0b30*/  IADD3.X R7, PT, PT, R9, UR9, RZ, P0, !PT ;  /* 0x0000000909077c10 */ /* 0x000fd200087fe4ff */
.L_x_62:
[----:B------:R-:W-:Y:S01]  /*0b40*/  IMAD.MOV.U32 R8, RZ, RZ, R2 ;  /* 0x000000ffff087224 */ /* 0x000fe200078e0002 */
[----:B------:R-:W-:Y:S01]  /*0b50*/  MOV R9, R7 ;  /* 0x0000000700097202 */ /* 0x000fe20000000f00 */
[----:B------:R-:W-:Y:S01]  /*0b60*/  VIADD R0, R0, 0x1 ;  /* 0x0000000100007836 */ /* 0x000fe20000000000 */
[----:B------:R-:W-:-:S03]  /*0b70*/  IADD3 R2, P1, PT, R2, 0x4, RZ ;  /* 0x0000000402027810 */ /* 0x000fc60007f3e0ff */
[----:B------:R3:W-:Y:S01]  /*0b80*/  STG.E desc[UR6][R8.64], R11 ;  /* 0x0000000b08007986 */ /* 0x0007e2000c101906 */
[----:B------:R-:W-:Y:S01]  /*0b90*/  ISETP.NE.AND P0, PT, R0, RZ, PT ;  /* 0x000000ff0000720c */ /* 0x000fe20003f05270 */
[----:B------:R-:W-:-:S12]  /*0ba0*/  IMAD.X R7, RZ, RZ, R7, P1 ;  /* 0x000000ffff077224 */ /* 0x000fd800008e0607 */
[----:B---3--:R-:W-:Y:S05]  /*0bb0*/  @P0 BRA `(.L_x_62) ;  /* 0xfffffffc00e00947 */ /* 0x008fea000383ffff */
.L_x_56:
[----:B------:R-:W-:Y:S05]  /*0bc0*/  BSYNC.RECONVERGENT B0 ;  /* 0x0000000000007941 */ /* 0x000fea0003800200 */
.L_x_55:
[----:B------:R-:W-:Y:S01]  /*0bd0*/  I2FP.F32.U32 R0, R6 ;  /* 0x0000000600007245 */ /* 0x000fe20000201000 */
[----:B------:R-:W-:Y:S03]  /*0be0*/  BSSY.RECONVERGENT B0, `(.L_x_63) ;  /* 0x000000d000007945 */ /* 0x000fe60003800200 */
[----:B------:R-:W-:-:S04]  /*0bf0*/  IADD3 R2, PT, PT, R0, 0x1800000, RZ ;  /* 0x0180000000027810 */ /* 0x000fc80007ffe0ff */
[----:B------:R-:W-:-:S04]  /*0c00*/  LOP3.LUT R2, R2, 0x7f800000, RZ, 0xc0, !PT ;  /* 0x7f80000002027812 */ /* 0x000fc800078ec0ff */
[----:B------:R-:W-:-:S13]  /*0c10*/  ISETP.GT.U32.AND P0, PT, R2, 0x1ffffff, PT ;  /* 0x01ffffff0200780c */ /* 0x000fda0003f04070 */
[----:B------:R-:W-:Y:S05]  /*0c20*/  @P0 BRA `(.L_x_64) ;  /* 0x0000000000100947 */ /* 0x000fea0003800000 */
[----:B------:R-:W-:-:S07]  /*0c30*/  MOV R12, 0xc50 ;  /* 0x00000c50000c7802 */ /* 0x000fce0000000f00 */
[----:B012---:R-:W-:Y:S05]  /*0c40*/  CALL.REL.NOINC `($__internal_2_$__cuda_sm20_rcp_rn_f32_slowpath) ;  /* 0x00000010007c7944 */ /* 0x007fea0003c00000 */
[----:B------:R-:W-:Y:S01]  /*0c50*/  IMAD.MOV.U32 R24, RZ, RZ, R7 ;  /* 0x000000ffff187224 */ /* 0x000fe200078e0007 */
[----:B------:R-:W-:Y:S06]  /*0c60*/  BRA `(.L_x_65) ;  /* 0x0000000000107947 */ /* 0x000fec0003800000 */
.L_x_64:
[----:B------:R-:W3:Y:S02]  /*0c70*/  MUFU.RCP R7, R0 ;  /* 0x0000000000077308 */ /* 0x000ee40000001000 */
[----:B---3--:R-:W-:-:S04]  /*0c80*/  FFMA R2, R0, R7, -1 ;  /* 0xbf80000000027423 */ /* 0x008fc80000000007 */
[----:B------:R-:W-:-:S04]  /*0c90*/  FADD.FTZ R2, -R2, -RZ ;  /* 0x800000ff02027221 */ /* 0x000fc80000010100 */
[----:B------:R-:W-:-:S07]  /*0ca0*/  FFMA R24, R7, R2, R7 ;  /* 0x0000000207187223 */ /* 0x000fce0000000007 */
.L_x_65:
[----:B------:R-:W-:Y:S05]  /*0cb0*/  BSYNC.RECONVERGENT B0 ;  /* 0x0000000000007941 */ /* 0x000fea0003800200 */
.L_x_63:
[----:B------:R-:W-:Y:S01]  /*0cc0*/  VOTE.ANY R23, PT, PT ;  /* 0x0000000000177806 */ /* 0x000fe200038e0100 */
[----:B0-----:R-:W0:Y:S01]  /*0cd0*/  LDC R15, c[0x0][0x3a8] ;  /* 0x0000ea00ff0f7b82 */ /* 0x001e220000000800 */
[----:B------:R-:W-:Y:S01]  /*0ce0*/  IMAD.MOV.U32 R7, RZ, RZ, RZ ;  /* 0x000000ffff077224 */ /* 0x000fe200078e00ff */
[----:B-1----:R-:W-:Y:S01]  /*0cf0*/  CS2R R12, SRZ ;  /* 0x00000000000c7805 */ /* 0x002fe2000001ff00 */
[----:B------:R-:W1:Y:S05]  /*0d00*/  BREV R0, R23 ;  /* 0x0000001700007301 */ /* 0x000e6a0000000000 */
[----:B--2---:R-:W0:Y:S03]  /*0d10*/  LDC.64 R8, c[0x0][0x388] ;  /* 0x0000e200ff087b82 */ /* 0x004e260000000a00 */
[----:B-1----:R-:W1:Y:S02]  /*0d20*/  FLO.U32.SH R0, R0 ;  /* 0x0000000000007300 */ /* 0x002e6400000e0400 */
[----:B-1----:R-:W-:-:S03]  /*0d30*/  ISETP.NE.AND P0, PT, R3, R0, PT ;  /* 0x000000000300720c */ /* 0x002fc60003f05270 */
[----:B------:R-:W1:Y:S10]  /*0d40*/  LDC.64 R2, c[0x0][0x380] ;  /* 0x0000e000ff027b82 */ /* 0x000e740000000a00 */
[----:B------:R-:W2:Y:S01]  /*0d50*/  @!P0 LDC.64 R10, c[0x0][0x390] ;  /* 0x0000e400ff0a8b82 */ /* 0x000ea20000000a00 */
[----:B0-----:R-:W-:-:S05]  /*0d60*/  @!P0 IMAD.WIDE.U32 R8, R15, 0x4, R8 ;  /* 0x000000040f088825 */ /* 0x001fca00078e0008 */
[----:B------:R0:W5:Y:S01]  /*0d70*/  @!P0 LDG.E.CONSTANT R12, desc[UR6][R8.64] ;  /* 0x00000006080c8981 */ /* 0x000162000c1e9900 */
[----:B-1----:R-:W-:-:S05]  /*0d80*/  @!P0 IMAD.WIDE.U32 R2, R15, 0x4, R2 ;  /* 0x000000040f028825 */ /* 0x002fca00078e0002 */
[----:B------:R0:W5:Y:S01]  /*0d90*/  @!P0 LDG.E.CONSTANT R7, desc[UR6][R2.64] ;  /* 0x0000000602078981 */ /* 0x000162000c1e9900 */
[----:B--2---:R-:W-:-:S05]  /*0da0*/  @!P0 IMAD.WIDE.U32 R10, R15, 0x4, R10 ;  /* 0x000000040f0a8825 */ /* 0x004fca00078e000a */
[----:B------:R0:W5:Y:S01]  /*0db0*/  @!P0 LDG.E.CONSTANT R13, desc[UR6][R10.64] ;  /* 0x000000060a0d8981 */ /* 0x000162000c1e9900 */
[----:B------:R-:W-:-:S13]  /*0dc0*/  R2UR UR4, R23 ;  /* 0x00000000170472ca */ /* 0x000fda00000e0000 */
[----:B0-----:R-:W-:Y:S05]  /*0dd0*/  BRA.DIV UR4, `(.L_x_66) ;  /* 0x0000000e04807947 */ /* 0x001fea000b800000 */
[----:B-----5:R0:W1:Y:S04]  /*0de0*/  SHFL.IDX PT, R7, R7, R0, 0x1f ;  /* 0x00001f0007077589 */ /* 0x02006800000e0000 */
[----:B------:R0:W2:Y:S04]  /*0df0*/  SHFL.IDX PT, R14, R12, R0, 0x1f ;  /* 0x00001f000c0e7589 */ /* 0x0000a800000e0000 */
[----:B------:R0:W3:Y:S02]  /*0e00*/  SHFL.IDX PT, R13, R13, R0, 0x1f ;  /* 0x00001f000d0d7589 */ /* 0x0000e400000e0000 */
.L_x_88:
[----:B------:R-:W4:Y:S01]  /*0e10*/  LDCU UR4, c[0x0][0x3a0] ;  /* 0x00007400ff0477ac */ /* 0x000f220008000800 */
[----:B------:R-:W-:-:S04]  /*0e20*/  IADD3 R3, PT, PT, R15, 0x1, RZ ;  /* 0x000000010f037810 */ /* 0x000fc80007ffe0ff */
[----:B----4-:R-:W-:-:S13]  /*0e30*/  ISETP.GE.AND P0, PT, R3, UR4, PT ;  /* 0x0000000403007c0c */ /* 0x010fda000bf06270 */
[----:B------:R-:W-:Y:S05]  /*0e40*/  @P0 EXIT ;  /* 0x000000000000094d */ /* 0x000fea0003800000 */
[----:B------:R-:W4:Y:S01]  /*0e50*/  LDC.64 R20, c[0x0][0x390] ;  /* 0x0000e400ff147b82 */ /* 0x000f220000000a00 */
[----:B------:R-:W5:Y:S01]  /*0e60*/  LDCU.64 UR10, c[0x0][0x3b0] ;  /* 0x00007600ff0a77ac */ /* 0x000f620008000a00 */
[----:B------:R-:W-:-:S04]  /*0e70*/  IMAD.WIDE.U32 R4, R3, 0x4, R4 ;  /* 0x0000000403047825 */ /* 0x000fc800078e0004 */
[----:B------:R-:W-:Y:S01]  /*0e80*/  HFMA2 R25, -RZ, RZ, 0, 0 ;  /* 0x00000000ff197431 */ /* 0x000fe200000001ff */
[----:B01----:R-:W-:Y:S02]  /*0e90*/  MOV R12, R7 ;  /* 0x00000007000c7202 */ /* 0x003fe40000000f00 */
[----:B------:R-:W-:Y:S01]  /*0ea0*/  CS2R R30, SRZ ;  /* 0x00000000001e7805 */ /* 0x000fe2000001ff00 */
[----:B------:R-:W-:Y:S01]  /*0eb0*/  VIADD R15, R15, -UR4 ;  /* 0x800000040f0f7c36 */ /* 0x000fe20008000000 */
[----:B------:R-:W-:Y:S01]  /*0ec0*/  CS2R R28, SRZ ;  /* 0x00000000001c7805 */ /* 0x000fe2000001ff00 */
[----:B------:R-:W0:Y:S01]  /*0ed0*/  LDC.64 R18, c[0x0][0x388] ;  /* 0x0000e200ff127b82 */ /* 0x000e220000000a00 */
[----:B------:R-:W-:Y:S01]  /*0ee0*/  IMAD.MOV.U32 R32, RZ, RZ, RZ ;  /* 0x000000ffff207224 */ /* 0x000fe200078e00ff */
[----:B------:R-:W-:Y:S02]  /*0ef0*/  CS2R R10, SRZ ;  /* 0x00000000000a7805 */ /* 0x000fe4000001ff00 */
[----:B------:R-:W-:-:S02]  /*0f00*/  CS2R R26, SRZ ;  /* 0x00000000001a7805 */ /* 0x000fc4000001ff00 */
[----:B------:R-:W-:Y:S01]  /*0f10*/  CS2R R8, SRZ ;  /* 0x0000000000087805 */ /* 0x000fe2000001ff00 */
[----:B------:R-:W-:Y:S01]  /*0f20*/  IMAD.MOV.U32 R7, RZ, RZ, RZ ;  /* 0x000000ffff077224 */ /* 0x000fe200078e00ff */
[----:B------:R-:W1:Y:S01]  /*0f30*/  LDC.64 R16, c[0x0][0x380] ;  /* 0x0000e000ff107b82 */ /* 0x000e620000000a00 */
[----:B-----5:R-:W-:-:S04]  /*0f40*/  IADD3 R4, P0, PT, R4, UR10, RZ ;  /* 0x0000000a04047c10 */ /* 0x020fc8000ff1e0ff */
[----:B------:R-:W-:Y:S01]  /*0f50*/  IADD3.X R5, PT, PT, R5, UR11, RZ, P0, !PT ;  /* 0x0000000b05057c10 */ /* 0x000fe200087fe4ff */
[----:B----4-:R-:W-:-:S04]  /*0f60*/  IMAD.WIDE.U32 R20, R3, 0x4, R20 ;  /* 0x0000000403147825 */ /* 0x010fc800078e0014 */
[----:B------:R-:W-:Y:S02]  /*0f70*/  IMAD.MOV.U32 R22, RZ, RZ, R20 ;  /* 0x000000ffff167224 */ /* 0x000fe400078e0014 */
[----:B0-----:R-:W-:-:S04]  /*0f80*/  IMAD.WIDE.U32 R18, R3, 0x4, R18 ;  /* 0x0000000403127825 */ /* 0x001fc800078e0012 */
[----:B------:R-:W-:Y:S02]  /*0f90*/  IMAD.MOV.U32 R20, RZ, RZ, R18 ;  /* 0x000000ffff147224 */ /* 0x000fe400078e0012 */
[----:B-1----:R-:W-:-:S03]  /*0fa0*/  IMAD.WIDE.U32 R16, R3, 0x4, R16 ;  /* 0x0000000403107825 */ /* 0x002fc600078e0010 */
[----:B------:R-:W-:Y:S01]  /*0fb0*/  MOV R18, R16 ;  /* 0x0000001000127202 */ /* 0x000fe20000000f00 */
[----:B---3--:R-:W-:Y:S02]  /*0fc0*/  IMAD.MOV.U32 R16, RZ, RZ, R13 ;  /* 0x000000ffff107224 */ /* 0x008fe400078e000d */
[----:B------:R-:W-:-:S07]  /*0fd0*/  IMAD.MOV.U32 R13, RZ, RZ, RZ ;  /* 0x000000ffff0d7224 */ /* 0x000fce00078e00ff */
.L_x_84:
[----:B------:R-:W0:Y:S01]  /*0fe0*/  S2R R0, SR_TID.X ;  /* 0x0000000000007919 */ /* 0x000e220000002100 */
[----:B------:R-:W1:Y:S01]  /*0ff0*/  BREV R34, R23 ;  /* 0x0000001700227301 */ /* 0x000e620000000000 */
[----:B------:R-:W-:Y:S01]  /*1000*/  IMAD.MOV.U32 R35, RZ, RZ, RZ ;  /* 0x000000ffff237224 */ /* 0x000fe200078e00ff */
[----:B------:R-:W-:-:S06]  /*1010*/  MOV R33, RZ ;  /* 0x000000ff00217202 */ /* 0x000fcc0000000f00 */
[----:B-1----:R-:W1:Y:S01]  /*1020*/  FLO.U32.SH R34, R34 ;  /* 0x0000002200227300 */ /* 0x002e6200000e0400 */
[----:B0-----:R-:W-:Y:S01]  /*1030*/  LOP3.LUT R3, R0, 0x1f, RZ, 0xc0, !PT ;  /* 0x0000001f00037812 */ /* 0x001fe200078ec0ff */
[----:B------:R-:W-:-:S03]  /*1040*/  IMAD.MOV.U32 R0, RZ, RZ, RZ ;  /* 0x000000ffff007224 */ /* 0x000fc600078e00ff */
[----:B-1----:R-:W-:-:S13]  /*1050*/  ISETP.NE.AND P0, PT, R3, R34, PT ;  /* 0x000000220300720c */ /* 0x002fda0003f05270 */
[----:B------:R-:W-:Y:S01]  /*1060*/  @!P0 IMAD.MOV.U32 R2, RZ, RZ, R18 ;  /* 0x000000ffff028224 */ /* 0x000fe200078e0012 */
[----:B------:R-:W-:-:S05]  /*1070*/  @!P0 MOV R3, R17 ;  /* 0x0000001100038202 */ /* 0x000fca0000000f00 */
[----:B------:R0:W5:Y:S02]  /*1080*/  @!P0 LDG.E.CONSTANT R35, desc[UR6][R2.64] ;  /* 0x0000000602238981 */ /* 0x000164000c1e9900 */
[----:B0-----:R-:W-:Y:S02]  /*1090*/  @!P0 IMAD.MOV.U32 R2, RZ, RZ, R20 ;  /* 0x000000ffff028224 */ /* 0x001fe400078e0014 */
[----:B------:R-:W-:-:S05]  /*10a0*/  @!P0 IMAD.MOV.U32 R3, RZ, RZ, R19 ;  /* 0x000000ffff038224 */ /* 0x000fca00078e0013 */
[----:B------:R0:W5:Y:S02]  /*10b0*/  @!P0 LDG.E.CONSTANT R33, desc[UR6][R2.64] ;  /* 0x0000000602218981 */ /* 0x000164000c1e9900 */
[----:B0-----:R-:W-:Y:S01]  /*10c0*/  @!P0 MOV R2, R22 ;  /* 0x0000001600028202 */ /* 0x001fe20000000f00 */
[----:B------:R-:W-:-:S05]  /*10d0*/  @!P0 IMAD.MOV.U32 R3, RZ, RZ, R21 ;  /* 0x000000ffff038224 */ /* 0x000fca00078e0015 */
[----:B------:R0:W5:Y:S01]  /*10e0*/  @!P0 LDG.E.CONSTANT R0, desc[UR6][R2.64] ;  /* 0x0000000602008981 */ /* 0x000162000c1e9900 */
[----:B------:R-:W-:Y:S01]  /*10f0*/  R2UR UR4, R23 ;  /* 0x00000000170472ca */ /* 0x000fe200000e0000 */
[----:B------:R-:W-:Y:S01]  /*1100*/  IMAD.MOV.U32 R36, RZ, RZ, R16 ;  /* 0x000000ffff247224 */ /* 0x000fe200078e0010 */
[----:B------:R-:W-:-:S11]  /*1110*/  MOV R16, R12 ;  /* 0x0000000c00107202 */ /* 0x000fd60000000f00 */
[----:B0-----:R-:W-:Y:S05]  /*1120*/  BRA.DIV UR4, `(.L_x_67) ;  /* 0x0000000a04f47947 */ /* 0x001fea000b800000 */
[----:B-----5:R0:W1:Y:S04]  /*1130*/  SHFL.IDX PT, R12, R35, R34, 0x1f ;  /* 0x00001f22230c7589 */ /* 0x02006800000e0000 */
[----:B------:R0:W3:Y:S04]  /*1140*/  SHFL.IDX PT, R33, R33, R34, 0x1f ;  /* 0x00001f2221217589 */ /* 0x0000e800000e0000 */
[----:B------:R0:W4:Y:S02]  /*1150*/  SHFL.IDX PT, R0, R0, R34, 0x1f ;  /* 0x00001f2200007589 */ /* 0x00012400000e0000 */
.L_x_93:
[----:B------:R-:W-:Y:S01]  /*1160*/  ISETP.GE.AND P4, PT, R29, R6, PT ;  /* 0x000000061d00720c */ /* 0x000fe20003f86270 */
[----:B01----:R-:W-:Y:S01]  /*1170*/  FADD R34, R12, -R16 ;  /* 0x800000100c227221 */ /* 0x003fe20000000000 */
[C---:B--23--:R-:W-:Y:S01]  /*1180*/  FADD R35, -R33.reuse, R14 ;  /* 0x0000000e21237221 */ /* 0x04cfe20000000100 */
[----:B------:R-:W-:Y:S01]  /*1190*/  FSETP.GT.AND P3, PT, R14, R33, PT ;  /* 0x000000210e00720b */ /* 0x000fe20003f64000 */
[C-C-:B------:R-:W-:Y:S01]  /*11a0*/  FADD R3, R12.reuse, -R36.reuse ;  /* 0x800000240c037221 */ /* 0x140fe20000000000 */
[----:B------:R-:W-:Y:S01]  /*11b0*/  FADD R36, R33, -R36 ;  /* 0x8000002421247221 */ /* 0x000fe20000000000 */
[--C-:B------:R-:W-:Y:S01]  /*11c0*/  FADD R2, R12, -R33.reuse ;  /* 0x800000210c027221 */ /* 0x100fe20000000000 */
[----:B------:R-:W-:Y:S01]  /*11d0*/  FSETP.GT.AND P0, PT, R34, R35, PT ;  /* 0x000000232200720b */ /* 0x000fe20003f04000 */
[----:B------:R-:W-:Y:S01]  /*11e0*/  BSSY.RECONVERGENT B0, `(.L_x_68) ;  /* 0x0000093000007945 */ /* 0x000fe20003800200 */
[C---:B------:R-:W-:Y:S01]  /*11f0*/  FSETP.GT.AND P2, PT, R35.reuse, R34, PT ;  /* 0x000000222300720b */ /* 0x040fe20003f44000 */
[----:B------:R-:W-:Y:S01]  /*1200*/  IMAD.MOV.U32 R14, RZ, RZ, R33 ;  /* 0x000000ffff0e7224 */ /* 0x000fe200078e0021 */
[----:B------:R-:W-:Y:S01]  /*1210*/  FSETP.GT.AND P1, PT, R12, R16, PT ;  /* 0x000000100c00720b */ /* 0x000fe20003f24000 */
[----:B----4-:R-:W-:Y:S01]  /*1220*/  IMAD.MOV.U32 R16, RZ, RZ, R0 ;  /* 0x000000ffff107224 */ /* 0x010fe200078e0000 */
[----:B------:R-:W-:-:S02]  /*1230*/  FSEL R35, R35, RZ, P3 ;  /* 0x000000ff23237208 */ /* 0x000fc40001800000 */
[----:B------:R-:W-:Y:S02]  /*1240*/  FSEL R34, R34, RZ, P0 ;  /* 0x000000ff22227208 */ /* 0x000fe40000000000 */
[----:B------:R-:W-:Y:S02]  /*1250*/  FMNMX3 R37, R2, |R3|, |R36|, !PT ;  /* 0x4000000302257276 */ /* 0x000fe40007800424 */
[----:B------:R-:W-:Y:S02]  /*1260*/  MOV R33, 0x42c80000 ;  /* 0x42c8000000217802 */ /* 0x000fe40000000f00 */
[----:B------:R-:W-:Y:S02]  /*1270*/  FSEL R41, R35, RZ, P2 ;  /* 0x000000ff23297208 */ /* 0x000fe40001000000 */
[----:B------:R-:W-:Y:S01]  /*1280*/  FSEL R39, R34, RZ, P1 ;  /* 0x000000ff22277208 */ /* 0x000fe20000800000 */
[----:B------:R-:W-:Y:S06]  /*1290*/  @P4 BRA `(.L_x_69) ;  /* 0x0000000400184947 */ /* 0x000fec0003800000 */
[----:B------:R-:W-:Y:S02]  /*12a0*/  VIADD R29, R29, 0x1 ;  /* 0x000000011d1d7836 */ /* 0x000fe40000000000 */
[----:B------:R-:W-:Y:S01]  /*12b0*/  FADD R0, -R7, R37 ;  /* 0x0000002507007221 */ /* 0x000fe20000000100 */
[----:B------:R-:W-:Y:S01]  /*12c0*/  FADD R3, -R8, R39 ;  /* 0x0000002708037221 */ /* 0x000fe20000000100 */
[----:B------:R-:W-:Y:S01]  /*12d0*/  FADD R2, -R9, R41 ;  /* 0x0000002909027221 */ /* 0x000fe20000000100 */
[----:B------:R-:W-:Y:S01]  /*12e0*/  ISETP.NE.AND P0, PT, R29, R6, PT ;  /* 0x000000061d00720c */ /* 0x000fe20003f05270 */
[----:B------:R-:W-:Y:S01]  /*12f0*/  FADD R36, R25, R0 ;  /* 0x0000000019247221 */ /* 0x000fe20000000000 */
[C---:B------:R-:W-:Y:S01]  /*1300*/  FADD R35, R26.reuse, R3 ;  /* 0x000000031a237221 */ /* 0x040fe20000000000 */
[----:B------:R-:W-:Y:S02]  /*1310*/  FADD R34, R27, R2 ;  /* 0x000000021b227221 */ /* 0x000fe40000000000 */
[----:B------:R-:W-:Y:S01]  /*1320*/  FADD R7, -R25, R36 ;  /* 0x0000002419077221 */ /* 0x000fe20000000100 */
[----:B------:R-:W-:Y:S01]  /*1330*/  FADD R8, -R26, R35 ;  /* 0x000000231a087221 */ /* 0x000fe20000000100 */
[----:B------:R-:W-:Y:S01]  /*1340*/  FADD R9, -R27, R34 ;  /* 0x000000221b097221 */ /* 0x000fe20000000100 */
[----:B------:R-:W-:-:S02]  /*1350*/  IMAD.MOV.U32 R25, RZ, RZ, R36 ;  /* 0x000000ffff197224 */ /* 0x000fc400078e0024 */
[----:B------:R-:W-:Y:S01]  /*1360*/  FADD R7, -R0, R7 ;  /* 0x0000000700077221 */ /* 0x000fe20000000100 */
[----:B------:R-:W-:Y:S01]  /*1370*/  FADD R8, -R3, R8 ;  /* 0x0000000803087221 */ /* 0x000fe20000000100 */
[----:B------:R-:W-:Y:S01]  /*1380*/  FADD R9, -R2, R9 ;  /* 0x0000000902097221 */ /* 0x000fe20000000100 */
[----:B------:R-:W-:Y:S01]  /*1390*/  MOV R26, R35 ;  /* 0x00000023001a7202 */ /* 0x000fe20000000f00 */
[----:B------:R-:W-:Y:S01]  /*13a0*/  IMAD.MOV.U32 R27, RZ, RZ, R34 ;  /* 0x000000ffff1b7224 */ /* 0x000fe200078e0022 */
[----:B------:R-:W-:Y:S06]  /*13b0*/  @P0 BRA `(.L_x_70) ;  /* 0x0000000400d40947 */ /* 0x000fec0003800000 */
[----:B------:R-:W0:Y:S01]  /*13c0*/  MUFU.RCP R3, R36 ;  /* 0x0000002400037308 */ /* 0x000e220000001000 */
[----:B------:R-:W-:Y:S01]  /*13d0*/  BSSY.RECONVERGENT B1, `(.L_x_71) ;  /* 0x000000c000017945 */ /* 0x000fe20003800200 */
[----:B------:R-:W-:-:S06]  /*13e0*/  FSETP.NEU.AND P2, PT, R36, RZ, PT ;  /* 0x000000ff2400720b */ /* 0x000fcc0003f4d000 */
[----:B------:R-:W1:Y:S01]  /*13f0*/  FCHK P0, R33, R36 ;  /* 0x0000002421007302 */ /* 0x000e620000000000 */
[----:B0-----:R-:W-:-:S04]  /*1400*/  FFMA R0, -R36, R3, 1 ;  /* 0x3f80000024007423 */ /* 0x001fc80000000103 */
[----:B------:R-:W-:-:S04]  /*1410*/  FFMA R0, R3, R0, R3 ;  /* 0x0000000003007223 */ /* 0x000fc80000000003 */
[----:B------:R-:W-:-:S04]  /*1420*/  FFMA R3, R0, 100, RZ ;  /* 0x42c8000000037823 */ /* 0x000fc800000000ff */
[----:B------:R-:W-:-:S04]  /*1430*/  FFMA R2, -R36, R3, 100 ;  /* 0x42c8000024027423 */ /* 0x000fc80000000103 */
[----:B------:R-:W-:Y:S01]  /*1440*/  FFMA R0, R0, R2, R3 ;  /* 0x0000000200007223 */ /* 0x000fe20000000003 */
[----:B-1----:R-:W-:Y:S06]  /*1450*/  @!P0 BRA `(.L_x_72) ;  /* 0x00000000000c8947 */ /* 0x002fec0003800000 */
[----:B------:R-:W-:Y:S01]  /*1460*/  IMAD.MOV.U32 R0, RZ, RZ, R36 ;  /* 0x000000ffff007224 */ /* 0x000fe200078e0024 */
[----:B------:R-:W-:-:S07]  /*1470*/  MOV R37, 0x1490 ;  /* 0x0000149000257802 */ /* 0x000fce0000000f00 */
[----:B------:R-:W-:Y:S05]  /*1480*/  CALL.REL.NOINC `($__internal_3_$__cuda_sm3x_div_rn_noftz_f32_slowpath) ;  /* 0x0000000c00407944 */ /* 0x000fea0003c00000 */
.L_x_72:
[----:B------:R-:W-:Y:S05]  /*1490*/  BSYNC.RECONVERGENT B1 ;  /* 0x0000000000017941 */ /* 0x000fea0003800200 */
.L_x_71:
        /* <DEDUP_REMOVED lines=21> */
.L_x_76:
[----:B------:R-:W-:Y:S05]  /*15f0*/  BSYNC.RECONVERGENT B2 ;  /* 0x0000000000027941 */ /* 0x000fea0003800200 */
.L_x_75:
[----:B------:R-:W-:-:S07]  /*1600*/  FMUL R25, |R25|, R0 ;  /* 0x0000000019197220 */ /* 0x000fce0000400200 */
.L_x_74:
[----:B------:R-:W-:Y:S05]  /*1610*/  BSYNC.RECONVERGENT B1 ;  /* 0x0000000000017941 */ /* 0x000fea0003800200 */
.L_x_73:
[----:B------:R-:W-:Y:S01]  /*1620*/  FADD R10, -R10, R25 ;  /* 0x000000190a0a7221 */ /* 0x000fe20000000100 */
[----:B------:R-:W-:Y:S01]  /*1630*/  IMAD.MOV.U32 R25, RZ, RZ, R36 ;  /* 0x000000ffff197224 */ /* 0x000fe200078e0024 */
[----:B------:R-:W-:Y:S01]  /*1640*/  MOV R32, R36 ;  /* 0x0000002400207202 */ /* 0x000fe20000000f00 */
[--C-:B------:R-:W-:Y:S02]  /*1650*/  IMAD.MOV.U32 R26, RZ, RZ, R35.reuse ;  /* 0x000000ffff1a7224 */ /* 0x100fe400078e0023 */
[C---:B------:R-:W-:Y:S01]  /*1660*/  FADD R0, R11.reuse, R10 ;  /* 0x0000000a0b007221 */ /* 0x040fe20000000000 */
[----:B------:R-:W-:Y:S01]  /*1670*/  IMAD.MOV.U32 R28, RZ, RZ, R35 ;  /* 0x000000ffff1c7224 */ /* 0x000fe200078e0023 */
[----:B------:R-:W-:Y:S01]  /*1680*/  MOV R27, R34 ;  /* 0x00000022001b7202 */ /* 0x000fe20000000f00 */
[----:B------:R-:W-:Y:S02]  /*1690*/  IMAD.MOV.U32 R30, RZ, RZ, R34 ;  /* 0x000000ffff1e7224 */ /* 0x000fe400078e0022 */
[--C-:B------:R-:W-:Y:S01]  /*16a0*/  FADD R3, -R11, R0.reuse ;  /* 0x000000000b037221 */ /* 0x100fe20000000100 */
[----:B------:R-:W-:Y:S01]  /*16b0*/  IMAD.MOV.U32 R31, RZ, RZ, 0x1 ;  /* 0x00000001ff1f7424 */ /* 0x000fe200078e00ff */
[----:B------:R-:W-:Y:S01]  /*16c0*/  MOV R29, R6 ;  /* 0x00000006001d7202 */ /* 0x000fe20000000f00 */
[----:B------:R-:W-:-:S02]  /*16d0*/  IMAD.MOV.U32 R11, RZ, RZ, R0 ;  /* 0x000000ffff0b7224 */ /* 0x000fc400078e0000 */
[----:B------:R-:W-:Y:S01]  /*16e0*/  FADD R10, -R10, R3 ;  /* 0x000000030a0a7221 */ /* 0x000fe20000000100 */
[----:B------:R-:W-:Y:S06]  /*16f0*/  BRA `(.L_x_70) ;  /* 0x0000000400047947 */ /* 0x000fec0003800000 */
.L_x_69:
[----:B------:R-:W-:Y:S01]  /*1700*/  FADD R3, -R24, 1 ;  /* 0x3f80000018037421 */ /* 0x000fe20000000100 */
[----:B------:R-:W-:Y:S03]  /*1710*/  BSSY.RECONVERGENT B1, `(.L_x_77) ;  /* 0x0000011000017945 */ /* 0x000fe60003800200 */
[-C--:B------:R-:W-:Y:S01]  /*1720*/  FFMA R34, R32, R3.reuse, R37 ;  /* 0x0000000320227223 */ /* 0x080fe20000000025 */
[-C--:B------:R-:W-:Y:S01]  /*1730*/  FFMA R28, R28, R3.reuse, R39 ;  /* 0x000000031c1c7223 */ /* 0x080fe20000000027 */
[----:B------:R-:W-:Y:S02]  /*1740*/  FFMA R30, R30, R3, R41 ;  /* 0x000000031e1e7223 */ /* 0x000fe40000000029 */
[----:B------:R-:W0:Y:S01]  /*1750*/  MUFU.RCP R0, R34 ;  /* 0x0000002200007308 */ /* 0x000e220000001000 */
[----:B------:R-:W-:Y:S01]  /*1760*/  FSETP.NEU.AND P2, PT, R34, RZ, PT ;  /* 0x000000ff2200720b */ /* 0x000fe20003f4d000 */
[----:B------:R-:W-:-:S06]  /*1770*/  IMAD.MOV.U32 R32, RZ, RZ, R34 ;  /* 0x000000ffff207224 */ /* 0x000fcc00078e0022 */
        /* <DEDUP_REMOVED lines=9> */
[----:B------:R-:W-:Y:S05]  /*1810*/  CALL.REL.NOINC `($__internal_3_$__cuda_sm3x_div_rn_noftz_f32_slowpath) ;  /* 0x00000008005c7944 */ /* 0x000fea0003c00000 */
.L_x_78:
[----:B------:R-:W-:Y:S05]  /*1820*/  BSYNC.RECONVERGENT B1 ;  /* 0x0000000000017941 */ /* 0x000fea0003800200 */
.L_x_77:
[----:B------:R-:W-:Y:S01]  /*1830*/  FSEL R3, R0, RZ, P2 ;  /* 0x000000ff00037208 */ /* 0x000fe20001000000 */
[----:B------:R-:W-:Y:S04]  /*1840*/  BSSY.RECONVERGENT B1, `(.L_x_79) ;  /* 0x0000017000017945 */ /* 0x000fe80003800200 */
[-C--:B------:R-:W-:Y:S01]  /*1850*/  FMUL R34, R28, R3.reuse ;  /* 0x000000031c227220 */ /* 0x080fe20000400000 */
[----:B------:R-:W-:Y:S01]  /*1860*/  FMUL R35, R30, R3 ;  /* 0x000000031e237220 */ /* 0x000fe20000400000 */
[----:B------:R-:W-:-:S03]  /*1870*/  IMAD.MOV.U32 R3, RZ, RZ, RZ ;  /* 0x000000ffff037224 */ /* 0x000fc600078e00ff */
        /* <DEDUP_REMOVED lines=16> */
[----:B------:R-:W-:-:S07]  /*1980*/  MOV R3, R0 ;  /* 0x0000000000037202 */ /* 0x000fce0000000f00 */
.L_x_82:
[----:B------:R-:W-:Y:S05]  /*1990*/  BSYNC.RECONVERGENT B2 ;  /* 0x0000000000027941 */ /* 0x000fea0003800200 */
.L_x_81:
[----:B------:R-:W-:-:S07]  /*19a0*/  FMUL R3, |R34|, R3 ;  /* 0x0000000322037220 */ /* 0x000fce0000400200 */
.L_x_80:
[----:B------:R-:W-:Y:S05]  /*19b0*/  BSYNC.RECONVERGENT B1 ;  /* 0x0000000000017941 */ /* 0x000fea0003800200 */
.L_x_79:
[----:B------:R-:W-:-:S13]  /*19c0*/  ISETP.GE.AND P0, PT, R31, R6, PT ;  /* 0x000000061f00720c */ /* 0x000fda0003f06270 */
[----:B------:R-:W-:Y:S05]  /*19d0*/  @P0 BRA `(.L_x_83) ;  /* 0x0000000000340947 */ /* 0x000fea0003800000 */
[----:B------:R-:W-:Y:S02]  /*19e0*/  VIADD R31, R31, 0x1 ;  /* 0x000000011f1f7836 */ /* 0x000fe40000000000 */
[----:B------:R-:W-:-:S03]  /*19f0*/  FADD R10, -R10, R3 ;  /* 0x000000030a0a7221 */ /* 0x000fc60000000100 */
[----:B------:R-:W-:Y:S01]  /*1a00*/  ISETP.NE.AND P0, PT, R31, R6, PT ;  /* 0x000000061f00720c */ /* 0x000fe20003f05270 */
[----:B------:R-:W-:-:S04]  /*1a10*/  FADD R0, R11, R10 ;  /* 0x0000000a0b007221 */ /* 0x000fc80000000000 */
[--C-:B------:R-:W-:Y:S01]  /*1a20*/  FADD R3, -R11, R0.reuse ;  /* 0x000000000b037221 */ /* 0x100fe20000000100 */
[----:B------:R-:W-:-:S03]  /*1a30*/  IMAD.MOV.U32 R11, RZ, RZ, R0 ;  /* 0x000000ffff0b7224 */ /* 0x000fc600078e0000 */
[----:B------:R-:W-:-:S04]  /*1a40*/  FADD R10, -R10, R3 ;  /* 0x000000030a0a7221 */ /* 0x000fc80000000100 */
[----:B------:R-:W-:Y:S05]  /*1a50*/  @P0 BRA `(.L_x_70) ;  /* 0x00000000002c0947 */ /* 0x000fea0003800000 */
[----:B------:R-:W-:Y:S01]  /*1a60*/  FMUL R13, R0, R24 ;  /* 0x00000018000d7220 */ /* 0x000fe20000400000 */
[----:B------:R-:W-:Y:S01]  /*1a70*/  MOV R11, R0 ;  /* 0x00000000000b7202 */ /* 0x000fe20000000f00 */
[----:B------:R-:W-:-:S03]  /*1a80*/  IMAD.MOV.U32 R31, RZ, RZ, R6 ;  /* 0x000000ffff1f7224 */ /* 0x000fc600078e0006 */
[----:B------:R1:W-:Y:S01]  /*1a90*/  STG.E desc[UR6][R4.64], R13 ;  /* 0x0000000d04007986 */ /* 0x0003e2000c101906 */
[----:B------:R-:W-:Y:S05]  /*1aa0*/  BRA `(.L_x_70) ;  /* 0x0000000000187947 */ /* 0x000fea0003800000 */
.L_x_83:
[----:B------:R-:W-:Y:S01]  /*1ab0*/  I2FP.F32.U32 R33, R6 ;  /* 0x0000000600217245 */ /* 0x000fe20000201000 */
[----:B------:R-:W-:-:S04]  /*1ac0*/  FMUL R0, R3, R24 ;  /* 0x0000001803007220 */ /* 0x000fc80000400000 */
[----:B------:R-:W-:-:S04]  /*1ad0*/  FADD R33, R33, -1 ;  /* 0xbf80000021217421 */ /* 0x000fc80000000000 */
[----:B------:R-:W-:-:S04]  /*1ae0*/  FMUL R33, R33, R24 ;  /* 0x0000001821217220 */ /* 0x000fc80000400000 */
[----:B------:R-:W-:-:S05]  /*1af0*/  FFMA R13, R13, R33, R0 ;  /* 0x000000210d0d7223 */ /* 0x000fca0000000000 */
[----:B------:R0:W-:Y:S02]  /*1b00*/  STG.E desc[UR6][R4.64], R13 ;  /* 0x0000000d04007986 */ /* 0x0001e4000c101906 */
.L_x_70:
[----:B------:R-:W-:Y:S05]  /*1b10*/  BSYNC.RECONVERGENT B0 ;  /* 0x0000000000007941 */ /* 0x000fea0003800200 */
.L_x_68:
[----:B------:R-:W-:Y:S01]  /*1b20*/  VIADD R15, R15, 0x1 ;  /* 0x000000010f0f7836 */ /* 0x000fe20000000000 */
[----:B------:R-:W-:Y:S02]  /*1b30*/  IADD3 R22, P2, PT, R22, 0x4, RZ ;  /* 0x0000000416167810 */ /* 0x000fe40007f5e0ff */
[----:B------:R-:W-:Y:S02]  /*1b40*/  IADD3 R20, P3, PT, R20, 0x4, RZ ;  /* 0x0000000414147810 */ /* 0x000fe40007f7e0ff */
[----:B------:R-:W-:Y:S01]  /*1b50*/  ISETP.NE.AND P0, PT, R15, -0x1, PT ;  /* 0xffffffff0f00780c */ /* 0x000fe20003f05270 */
[----:B------:R-:W-:Y:S01]  /*1b60*/  IMAD.X R21, RZ, RZ, R21, P2 ;  /* 0x000000ffff157224 */ /* 0x000fe200010e0615 */
[----:B01----:R-:W-:Y:S01]  /*1b70*/  IADD3 R4, P1, PT, R4, 0x4, RZ ;  /* 0x0000000404047810 */ /* 0x003fe20007f3e0ff */
[----:B------:R-:W-:Y:S01]  /*1b80*/  IMAD.X R19, RZ, RZ, R19, P3 ;  /* 0x000000ffff137224 */ /* 0x000fe200018e0613 */
[----:B------:R-:W-:Y:S02]  /*1b90*/  IADD3 R18, P4, PT, R18, 0x4, RZ ;  /* 0x0000000412127810 */ /* 0x000fe40007f9e0ff */
[----:B------:R-:W-:-:S02]  /*1ba0*/  IADD3.X R5, PT, PT, RZ, R5, RZ, P1, !PT ;  /* 0x00000005ff057210 */ /* 0x000fc40000ffe4ff */
[----:B------:R-:W-:-:S05]  /*1bb0*/  IADD3.X R17, PT, PT, RZ, R17, RZ, P4, !PT ;  /* 0x00000011ff117210 */ /* 0x000fca00027fe4ff */
[----:B------:R-:W-:Y:S05]  /*1bc0*/  @!P0 EXIT ;  /* 0x000000000000894d */ /* 0x000fea0003800000 */
[----:B------:R-:W-:Y:S05]  /*1bd0*/  BRA `(.L_x_84) ;  /* 0xfffffff400007947 */ /* 0x000fea000383ffff */
.L_x_66:
[----:B------:R-:W-:Y:S02]  /*1be0*/  HFMA2 R3, -RZ, RZ, 0, 1.847743988037109375e-06 ;  /* 0x0000001fff037431 */ /* 0x000fe400000001ff */
[----:B-----5:R-:W-:Y:S02]  /*1bf0*/  IMAD.MOV.U32 R2, RZ, RZ, R7 ;  /* 0x000000ffff027224 */ /* 0x020fe400078e0007 */
[----:B------:R-:W-:-:S07]  /*1c00*/  IMAD.MOV.U32 R34, RZ, RZ, R0 ;  /* 0x000000ffff227224 */ /* 0x000fce00078e0000 */
[----:B------:R-:W-:Y:S05]  /*1c10*/  WARPSYNC.COLLECTIVE R23, `(.L_x_85) ;  /* 0x0000000017087348 */ /* 0x000fea0003c00000 */
[----:B------:R0:W1:Y:S02]  /*1c20*/  SHFL.IDX P0, R35, R2, R34, R3 ;  /* 0x0000002202237389 */ /* 0x0000640000000003 */
[----:B01----:R-:W-:Y:S05]  /*1c30*/  ENDCOLLECTIVE ;  /* 0x000000000000791b */ /* 0x003fea0003800000 */
.L_x_85:
[----:B------:R-:W-:Y:S02]  /*1c40*/  IMAD.MOV.U32 R2, RZ, RZ, R12 ;  /* 0x000000ffff027224 */ /* 0x000fe400078e000c */
[----:B------:R-:W-:-:S07]  /*1c50*/  IMAD.MOV.U32 R7, RZ, RZ, R35 ;  /* 0x000000ffff077224 */ /* 0x000fce00078e0023 */
[----:B------:R-:W-:Y:S05]  /*1c60*/  WARPSYNC.COLLECTIVE R23, `(.L_x_86) ;  /* 0x0000000017087348 */ /* 0x000fea0003c00000 */
[----:B------:R0:W1:Y:S02]  /*1c70*/  SHFL.IDX P0, R35, R2, R34, R3 ;  /* 0x0000002202237389 */ /* 0x0000640000000003 */
[----:B01----:R-:W-:Y:S05]  /*1c80*/  ENDCOLLECTIVE ;  /* 0x000000000000791b */ /* 0x003fea0003800000 */
.L_x_86:
[----:B------:R-:W-:Y:S01]  /*1c90*/  IMAD.MOV.U32 R2, RZ, RZ, R13 ;  /* 0x000000ffff027224 */ /* 0x000fe200078e000d */
[----:B------:R-:W-:-:S07]  /*1ca0*/  MOV R14, R35 ;  /* 0x00000023000e7202 */ /* 0x000fce0000000f00 */
[----:B------:R-:W-:Y:S05]  /*1cb0*/  WARPSYNC.COLLECTIVE R23, `(.L_x_87) ;  /* 0x0000000017087348 */ /* 0x000fea0003c00000 */
[----:B------:R0:W1:Y:S02]  /*1cc0*/  SHFL.IDX P0, R35, R2, R34, R3 ;  /* 0x0000002202237389 */ /* 0x0000640000000003 */
[----:B01----:R-:W-:Y:S05]  /*1cd0*/  ENDCOLLECTIVE ;  /* 0x000000000000791b */ /* 0x003fea0003800000 */
.L_x_87:
[----:B------:R-:W-:Y:S01]  /*1ce0*/  IMAD.MOV.U32 R13, RZ, RZ, R35 ;  /* 0x000000ffff0d7224 */ /* 0x000fe200078e0023 */
[----:B------:R-:W-:Y:S06]  /*1cf0*/  BRA `(.L_x_88) ;  /* 0xfffffff000447947 */ /* 0x000fec000383ffff */
.L_x_67:
[----:B------:R-:W-:Y:S01]  /*1d00*/  BSSY B0, `(.L_x_89) ;  /* 0x0000006000007945 */ /* 0x000fe20003800000 */
[----:B-----5:R-:W-:Y:S01]  /*1d10*/  MOV R2, R35 ;  /* 0x0000002300027202 */ /* 0x020fe20000000f00 */
[----:B------:R-:W-:-:S07]  /*1d20*/  IMAD.MOV.U32 R3, RZ, RZ, 0x1f ;  /* 0x0000001fff037424 */ /* 0x000fce00078e00ff */
[----:B--2---:R-:W-:Y:S05]  /*1d30*/  WARPSYNC.COLLECTIVE R23, `(.L_x_90) ;  /* 0x0000000017087348 */ /* 0x004fea0003c00000 */
[----:B------:R0:W1:Y:S02]  /*1d40*/  SHFL.IDX P0, R35, R2, R34, R3 ;  /* 0x0000002202237389 */ /* 0x0000640000000003 */
[----:B012---:R-:W-:Y:S05]  /*1d50*/  ENDCOLLECTIVE ;  /* 0x000000000000791b */ /* 0x007fea0003800000 */
.L_x_90:
[----:B------:R-:W-:Y:S05]  /*1d60*/  BSYNC B0 ;  /* 0x0000000000007941 */ /* 0x000fea0003800000 */
.L_x_89:
[----:B------:R-:W-:Y:S01]  /*1d70*/  MOV R2, R33 ;  /* 0x0000002100027202 */ /* 0x000fe20000000f00 */
[----:B------:R-:W-:Y:S02]  /*1d80*/  IMAD.MOV.U32 R3, RZ, RZ, 0x1f ;  /* 0x0000001fff037424 */ /* 0x000fe400078e00ff */
[----:B------:R-:W-:-:S07]  /*1d90*/  IMAD.MOV.U32 R12, RZ, RZ, R35 ;  /* 0x000000ffff0c7224 */ /* 0x000fce00078e0023 */
[----:B------:R-:W-:Y:S05]  /*1da0*/  WARPSYNC.COLLECTIVE R23, `(.L_x_91) ;  /* 0x0000000017087348 */ /* 0x000fea0003c00000 */
[----:B------:R0:W1:Y:S02]  /*1db0*/  SHFL.IDX P0, R35, R2, R34, R3 ;  /* 0x0000002202237389 */ /* 0x0000640000000003 */
[----:B01----:R-:W-:Y:S05]  /*1dc0*/  ENDCOLLECTIVE ;  /* 0x000000000000791b */ /* 0x003fea0003800000 */
.L_x_91:
[----:B------:R-:W-:Y:S01]  /*1dd0*/  MOV R2, R0 ;  /* 0x0000000000027202 */ /* 0x000fe20000000f00 */
[----:B------:R-:W-:-:S07]  /*1de0*/  IMAD.MOV.U32 R33, RZ, RZ, R35 ;  /* 0x000000ffff217224 */ /* 0x000fce00078e0023 */
[----:B------:R-:W-:Y:S05]  /*1df0*/  WARPSYNC.COLLECTIVE R23, `(.L_x_92) ;  /* 0x0000000017087348 */ /* 0x000fea0003c00000 */
[----:B------:R0:W1:Y:S02]  /*1e00*/  SHFL.IDX P0, R35, R2, R34, R3 ;  /* 0x0000002202237389 */ /* 0x0000640000000003 */
[----:B01----:R-:W-:Y:S05]  /*1e10*/  ENDCOLLECTIVE ;  /* 0x000000000000791b */ /* 0x003fea0003800000 */
.L_x_92:
[----:B------:R-:W-:Y:S01]  /*1e20*/  IMAD.MOV.U32 R0, RZ, RZ, R35 ;  /* 0x000000ffff007224 */ /* 0x000fe200078e0023 */
[----:B------:R-:W-:Y:S06]  /*1e30*/  BRA `(.L_x_93) ;  /* 0xfffffff000c87947 */ /* 0x000fec000383ffff */
        .weak           $__internal_2_$__cuda_sm20_rcp_rn_f32_slowpath
        .type           $__internal_2_$__cuda_sm20_rcp_rn_f32_slowpath,@function
        .size           $__internal_2_$__cuda_sm20_rcp_rn_f32_slowpath,($__internal_3_$__cuda_sm3x_div_rn_noftz_f32_slowpath - $__internal_2_$__cuda_sm20_rcp_rn_f32_slowpath)
$__internal_2_$__cuda_sm20_rcp_rn_f32_slowpath:
[----:B------:R-:W-:Y:S01]  /*1e40*/  IMAD.SHL.U32 R2, R0, 0x2, RZ ;  /* 0x0000000200027824 */ /* 0x000fe200078e00ff */
[----:B------:R-:W-:Y:S04]  /*1e50*/  BSSY.RECONVERGENT B1, `(.L_x_94) ;  /* 0x0000030000017945 */ /* 0x000fe80003800200 */
[----:B------:R-:W-:-:S04]  /*1e60*/  SHF.R.U32.HI R2, RZ, 0x18, R2 ;  /* 0x00000018ff027819 */ /* 0x000fc80000011602 */
[----:B------:R-:W-:-:S13]  /*1e70*/  ISETP.NE.U32.AND P0, PT, R2, RZ, PT ;  /* 0x000000ff0200720c */ /* 0x000fda0003f05070 */
[----:B------:R-:W-:Y:S05]  /*1e80*/  @P0 BRA `(.L_x_95) ;  /* 0x0000000000280947 */ /* 0x000fea0003800000 */
[----:B------:R-:W-:-:S04]  /*1e90*/  SHF.L.U32 R2, R0, 0x1, RZ ;  /* 0x0000000100027819 */ /* 0x000fc800000006ff */
[----:B------:R-:W-:-:S13]  /*1ea0*/  ISETP.NE.AND P0, PT, R2, RZ, PT ;  /* 0x000000ff0200720c */ /* 0x000fda0003f05270 */
[----:B------:R-:W-:Y:S01]  /*1eb0*/  @P0 FFMA R8, R0, 1.84467440737095516160e+19, RZ ;  /* 0x5f80000000080823 */ /* 0x000fe200000000ff */
[----:B------:R-:W-:Y:S08]  /*1ec0*/  @!P0 MUFU.RCP R7, R0 ;  /* 0x0000000000078308 */ /* 0x000ff00000001000 */
[----:B------:R-:W0:Y:S02]  /*1ed0*/  @P0 MUFU.RCP R9, R8 ;  /* 0x0000000800090308 */ /* 0x000e240000001000 */
[----:B0-----:R-:W-:-:S04]  /*1ee0*/  @P0 FFMA R2, R8, R9, -1 ;  /* 0xbf80000008020423 */ /* 0x001fc80000000009 */
[----:B------:R-:W-:-:S04]  /*1ef0*/  @P0 FADD.FTZ R2, -R2, -RZ ;  /* 0x800000ff02020221 */ /* 0x000fc80000010100 */
[----:B------:R-:W-:-:S04]  /*1f00*/  @P0 FFMA R2, R9, R2, R9 ;  /* 0x0000000209020223 */ /* 0x000fc80000000009 */
[----:B------:R-:W-:Y:S01]  /*1f10*/  @P0 FFMA R7, R2, 1.84467440737095516160e+19, RZ ;  /* 0x5f80000002070823 */ /* 0x000fe200000000ff */
[----:B------:R-:W-:Y:S06]  /*1f20*/  BRA `(.L_x_96) ;  /* 0x0000000000887947 */ /* 0x000fec0003800000 */
.L_x_95:
[----:B------:R-:W-:-:S05]  /*1f30*/  VIADD R7, R2, 0xffffff03 ;  /* 0xffffff0302077836 */ /* 0x000fca0000000000 */
[----:B------:R-:W-:-:S13]  /*1f40*/  ISETP.GT.U32.AND P0, PT, R7, 0x1, PT ;  /* 0x000000010700780c */ /* 0x000fda0003f04070 */
[----:B------:R-:W-:Y:S05]  /*1f50*/  @P0 BRA `(.L_x_97) ;  /* 0x0000000000780947 */ /* 0x000fea0003800000 */
[----:B------:R-:W-:Y:S01]  /*1f60*/  LOP3.LUT R8, R0, 0x7fffff, RZ, 0xc0, !PT ;  /* 0x007fffff00087812 */ /* 0x000fe200078ec0ff */
[----:B------:R-:W-:-:S03]  /*1f70*/  IMAD.MOV.U32 R14, RZ, RZ, 0x3 ;  /* 0x00000003ff0e7424 */ /* 0x000fc600078e00ff */
[----:B------:R-:W-:Y:S02]  /*1f80*/  LOP3.LUT R8, R8, 0x3f800000, RZ, 0xfc, !PT ;  /* 0x3f80000008087812 */ /* 0x000fe400078efcff */
[----:B------:R-:W-:Y:S02]  /*1f90*/  SHF.L.U32 R13, R14, R7, RZ ;  /* 0x000000070e0d7219 */ /* 0x000fe400000006ff */
[----:B------:R-:W0:Y:S02]  /*1fa0*/  MUFU.RCP R9, R8 ;  /* 0x0000000800097308 */ /* 0x000e240000001000 */
        /* <DEDUP_REMOVED lines=11> */
[----:B------:R-:W-:Y:S02]  /*2060*/  LOP3.LUT P1, RZ, R9, R7, R10, 0xf8, !PT ;  /* 0x0000000709ff7212 */ /* 0x000fe4000782f80a */
[C---:B------:R-:W-:Y:S02]  /*2070*/  LOP3.LUT P0, RZ, R8.reuse, 0x1, RZ, 0xc0, !PT ;  /* 0x0000000108ff7812 */ /* 0x040fe4000780c0ff */
[----:B------:R-:W-:-:S04]  /*2080*/  LOP3.LUT P2, RZ, R8, 0x2, RZ, 0xc0, !PT ;  /* 0x0000000208ff7812 */ /* 0x000fc8000784c0ff */
[----:B------:R-:W-:Y:S02]  /*2090*/  PLOP3.LUT P0, PT, P0, P1, P2, 0xe0, 0x0 ;  /* 0x000000000000781c */ /* 0x000fe40000703c20 */
[----:B------:R-:W-:Y:S02]  /*20a0*/  LOP3.LUT P1, RZ, R0, 0x7fffff, RZ, 0xc0, !PT ;  /* 0x007fffff00ff7812 */ /* 0x000fe4000782c0ff */
[----:B------:R-:W-:-:S05]  /*20b0*/  SEL R7, RZ, 0x1, !P0 ;  /* 0x00000001ff077807 */ /* 0x000fca0004000000 */
[----:B------:R-:W-:-:S05]  /*20c0*/  IMAD.MOV R7, RZ, RZ, -R7 ;  /* 0x000000ffff077224 */ /* 0x000fca00078e0a07 */
[----:B------:R-:W-:Y:S01]  /*20d0*/  ISETP.GE.AND P0, PT, R7, RZ, PT ;  /* 0x000000ff0700720c */ /* 0x000fe20003f06270 */
[----:B------:R-:W-:-:S05]  /*20e0*/  VIADD R7, R2, 0xffffff04 ;  /* 0xffffff0402077836 */ /* 0x000fca0000000000 */
[----:B------:R-:W-:-:S07]  /*20f0*/  SHF.R.U32.HI R7, RZ, R7, R10 ;  /* 0x00000007ff077219 */ /* 0x000fce000001160a */
[----:B------:R-:W-:-:S05]  /*2100*/  @!P0 IADD3 R7, PT, PT, R7, 0x1, RZ ;  /* 0x0000000107078810 */ /* 0x000fca0007ffe0ff */
[----:B------:R-:W-:-:S05]  /*2110*/  @!P1 IMAD.SHL.U32 R7, R7, 0x2, RZ ;  /* 0x0000000207079824 */ /* 0x000fca00078e00ff */
[----:B------:R-:W-:Y:S01]  /*2120*/  LOP3.LUT R7, R7, 0x80000000, R0, 0xf8, !PT ;  /* 0x8000000007077812 */ /* 0x000fe200078ef800 */
[----:B------:R-:W-:Y:S06]  /*2130*/  BRA `(.L_x_96) ;  /* 0x0000000000047947 */ /* 0x000fec0003800000 */
.L_x_97:
[----:B------:R0:W1:Y:S02]  /*2140*/  MUFU.RCP R7, R0 ;  /* 0x0000000000077308 */ /* 0x0000640000001000 */
.L_x_96:
[----:B------:R-:W-:Y:S05]  /*2150*/  BSYNC.RECONVERGENT B1 ;  /* 0x0000000000017941 */ /* 0x000fea0003800200 */
.L_x_94:
[----:B------:R-:W-:Y:S02]  /*2160*/  HFMA2 R9, -RZ, RZ, 0, 0 ;  /* 0x00000000ff097431 */ /* 0x000fe400000001ff */
[----:B------:R-:W-:-:S04]  /*2170*/  IMAD.MOV.U32 R8, RZ, RZ, R12 ;  /* 0x000000ffff087224 */ /* 0x000fc800078e000c */
[----:B01----:R-:W-:Y:S05]  /*2180*/  RET.REL.NODEC R8 `(adx_batch_f32) ;  /* 0xffffffdc089c7950 */ /* 0x003fea0003c3ffff */
        .weak           $__internal_3_$__cuda_sm3x_div_rn_noftz_f32_slowpath
        .type           $__internal_3_$__cuda_sm3x_div_rn_noftz_f32_slowpath,@function
        .size           $__internal_3_$__cuda_sm3x_div_rn_noftz_f32_slowpath,(.L_x_115 - $__internal_3_$__cuda_sm3x_div_rn_noftz_f32_slowpath)
$__internal_3_$__cuda_sm3x_div_rn_noftz_f32_slowpath:
[----:B------:R-:W-:Y:S01]  /*2190*/  SHF.R.U32.HI R2, RZ, 0x17, R0 ;  /* 0x00000017ff027819 */ /* 0x000fe20000011600 */
[----:B------:R-:W-:Y:S01]  /*21a0*/  BSSY.RECONVERGENT B3, `(.L_x_98) ;  /* 0x0000066000037945 */ /* 0x000fe20003800200 */
[----:B------:R-:W-:Y:S02]  /*21b0*/  SHF.R.U32.HI R39, RZ, 0x17, R33 ;  /* 0x00000017ff277819 */ /* 0x000fe40000011621 */
[----:B------:R-:W-:Y:S02]  /*21c0*/  LOP3.LUT R2, R2, 0xff, RZ, 0xc0, !PT ;  /* 0x000000ff02027812 */ /* 0x000fe400078ec0ff */
[----:B------:R-:W-:Y:S02]  /*21d0*/  LOP3.LUT R39, R39, 0xff, RZ, 0xc0, !PT ;  /* 0x000000ff27277812 */ /* 0x000fe400078ec0ff */
[----:B------:R-:W-:Y:S01]  /*21e0*/  MOV R40, 0x42c80000 ;  /* 0x42c8000000287802 */ /* 0x000fe20000000f00 */
[----:B------:R-:W-:Y:S02]  /*21f0*/  VIADD R38, R2, 0xffffffff ;  /* 0xffffffff02267836 */ /* 0x000fe40000000000 */
[----:B------:R-:W-:-:S03]  /*2200*/  VIADD R3, R39, 0xffffffff ;  /* 0xffffffff27037836 */ /* 0x000fc60000000000 */
[----:B------:R-:W-:-:S04]  /*2210*/  ISETP.GT.U32.AND P0, PT, R38, 0xfd, PT ;  /* 0x000000fd2600780c */ /* 0x000fc80003f04070 */
[----:B------:R-:W-:-:S13]  /*2220*/  ISETP.GT.U32.OR P0, PT, R3, 0xfd, P0 ;  /* 0x000000fd0300780c */ /* 0x000fda0000704470 */
[----:B------:R-:W-:Y:S01]  /*2230*/  @!P0 IMAD.MOV.U32 R38, RZ, RZ, RZ ;  /* 0x000000ffff268224 */ /* 0x000fe200078e00ff */
[----:B------:R-:W-:Y:S06]  /*2240*/  @!P0 BRA `(.L_x_99) ;  /* 0x0000000000688947 */ /* 0x000fec0003800000 */
[----:B------:R-:W-:Y:S01]  /*2250*/  IMAD.MOV.U32 R3, RZ, RZ, 0x42c80000 ;  /* 0x42c80000ff037424 */ /* 0x000fe200078e00ff */
        /* <DEDUP_REMOVED lines=16> */
[----:B------:R-:W-:-:S04]  /*2360*/  IADD3 R38, PT, PT, R39, -0x1, RZ ;  /* 0xffffffff27267810 */ /* 0x000fc80007ffe0ff */
[----:B------:R-:W-:Y:S01]  /*2370*/  ISETP.GE.AND P0, PT, R38, RZ, PT ;  /* 0x000000ff2600720c */ /* 0x000fe20003f06270 */
[----:B------:R-:W-:-:S05]  /*2380*/  VIADD R38, R2, 0xffffffff ;  /* 0xffffffff02267836 */ /* 0x000fca0000000000 */
[----:B------:R-:W-:-:S07]  /*2390*/  ISETP.GE.AND P1, PT, R38, RZ, PT ;  /* 0x000000ff2600720c */ /* 0x000fce0003f26270 */
[----:B------:R-:W-:Y:S01]  /*23a0*/  @P0 IMAD.MOV.U32 R38, RZ, RZ, RZ ;  /* 0x000000ffff260224 */ /* 0x000fe200078e00ff */
[----:B------:R-:W-:Y:S01]  /*23b0*/  @!P0 MOV R38, 0xffffffc0 ;  /* 0xffffffc000268802 */ /* 0x000fe20000000f00 */
[----:B------:R-:W-:-:S04]  /*23c0*/  @!P0 FFMA R40, R3, 1.84467440737095516160e+19, RZ ;  /* 0x5f80000003288823 */ /* 0x000fc800000000ff */
[----:B------:R-:W-:Y:S01]  /*23d0*/  @!P1 FFMA R0, R0, 1.84467440737095516160e+19, RZ ;  /* 0x5f80000000009823 */ /* 0x000fe200000000ff */
[----:B------:R-:W-:-:S07]  /*23e0*/  @!P1 VIADD R38, R38, 0x40 ;  /* 0x0000004026269836 */ /* 0x000fce0000000000 */
.L_x_99:
[----:B------:R-:W-:Y:S01]  /*23f0*/  LEA R3, R2, 0xc0800000, 0x17 ;  /* 0xc080000002037811 */ /* 0x000fe200078eb8ff */
[----:B------:R-:W-:Y:S01]  /*2400*/  BSSY.RECONVERGENT B4, `(.L_x_104) ;  /* 0x0000036000047945 */ /* 0x000fe20003800200 */
[----:B------:R-:W-:-:S03]  /*2410*/  IADD3 R39, PT, PT, R39, -0x7f, RZ ;  /* 0xffffff8127277810 */ /* 0x000fc60007ffe0ff */
[----:B------:R-:W-:Y:S02]  /*2420*/  IMAD.IADD R43, R0, 0x1, -R3 ;  /* 0x00000001002b7824 */ /* 0x000fe400078e0a03 */
[C---:B------:R-:W-:Y:S01]  /*2430*/  IMAD R0, R39.reuse, -0x800000, R40 ;  /* 0xff80000027007824 */ /* 0x040fe200078e0228 */
[----:B------:R-:W-:Y:S01]  /*2440*/  IADD3 R39, PT, PT, R39, 0x7f, -R2 ;  /* 0x0000007f27277810 */ /* 0x000fe20007ffe802 */
[----:B------:R-:W0:Y:S01]  /*2450*/  MUFU.RCP R42, R43 ;  /* 0x0000002b002a7308 */ /* 0x000e220000001000 */
[----:B------:R-:W-:-:S03]  /*2460*/  FADD.FTZ R3, -R43, -RZ ;  /* 0x800000ff2b037221 */ /* 0x000fc60000010100 */
[----:B------:R-:W-:Y:S02]  /*2470*/  IMAD.IADD R39, R39, 0x1, R38 ;  /* 0x0000000127277824 */ /* 0x000fe400078e0226 */
        /* <DEDUP_REMOVED lines=8> */
[----:B------:R-:W-:-:S05]  /*2500*/  LOP3.LUT R2, R2, 0xff, RZ, 0xc0, !PT ;  /* 0x000000ff02027812 */ /* 0x000fca00078ec0ff */
[----:B------:R-:W-:-:S05]  /*2510*/  IMAD.IADD R2, R2, 0x1, R39 ;  /* 0x0000000102027824 */ /* 0x000fca00078e0227 */
        /* <DEDUP_REMOVED lines=12> */
[----:B------:R-:W-:Y:S02]  /*25e0*/  ISETP.NE.AND P1, PT, R2, RZ, PT ;  /* 0x000000ff0200720c */ /* 0x000fe40003f25270 */
[----:B------:R-:W-:Y:S01]  /*25f0*/  LOP3.LUT R39, R38, 0x7fffff, RZ, 0xc0, !PT ;  /* 0x007fffff26277812 */ /* 0x000fe200078ec0ff */
[CCC-:B------:R-:W-:Y:S01]  /*2600*/  FFMA.RP R38, R40.reuse, R0.reuse, R41.reuse ;  /* 0x0000000028267223 */ /* 0x1c0fe20000008029 */
[----:B------:R-:W-:Y:S01]  /*2610*/  FFMA.RM R41, R40, R0, R41 ;  /* 0x0000000028297223 */ /* 0x000fe20000004029 */
[----:B------:R-:W-:Y:S01]  /*2620*/  VIADD R0, R2, 0x20 ;  /* 0x0000002002007836 */ /* 0x000fe20000000000 */
[----:B------:R-:W-:Y:S01]  /*2630*/  LOP3.LUT R39, R39, 0x800000, RZ, 0xfc, !PT ;  /* 0x0080000027277812 */ /* 0x000fe200078efcff */
[----:B------:R-:W-:-:S02]  /*2640*/  IMAD.MOV R2, RZ, RZ, -R2 ;  /* 0x000000ffff027224 */ /* 0x000fc400078e0a02 */
[----:B------:R-:W-:Y:S02]  /*2650*/  FSETP.NEU.FTZ.AND P0, PT, R38, R41, PT ;  /* 0x000000292600720b */ /* 0x000fe40003f1d000 */
[----:B------:R-:W-:Y:S02]  /*2660*/  SHF.L.U32 R0, R39, R0, RZ ;  /* 0x0000000027007219 */ /* 0x000fe400000006ff */
[----:B------:R-:W-:Y:S02]  /*2670*/  SEL R2, R2, RZ, P3 ;  /* 0x000000ff02027207 */ /* 0x000fe40001800000 */
[----:B------:R-:W-:Y:S02]  /*2680*/  ISETP.NE.AND P1, PT, R0, RZ, P1 ;  /* 0x000000ff0000720c */ /* 0x000fe40000f25270 */
[----:B------:R-:W-:Y:S02]  /*2690*/  SHF.R.U32.HI R2, RZ, R2, R39 ;  /* 0x00000002ff027219 */ /* 0x000fe40000011627 */
[----:B------:R-:W-:-:S02]  /*26a0*/  PLOP3.LUT P0, PT, P0, P1, PT, 0xf8, 0x8f ;  /* 0x00000000008f781c */ /* 0x000fc40000703f70 */
[----:B------:R-:W-:Y:S02]  /*26b0*/  SHF.R.U32.HI R39, RZ, 0x1, R2 ;  /* 0x00000001ff277819 */ /* 0x000fe40000011602 */
[----:B------:R-:W-:-:S04]  /*26c0*/  SEL R0, RZ, 0x1, !P0 ;  /* 0x00000001ff007807 */ /* 0x000fc80004000000 */
[----:B------:R-:W-:-:S04]  /*26d0*/  LOP3.LUT R41, R0, 0x1, R39, 0xf8, !PT ;  /* 0x0000000100297812 */ /* 0x000fc800078ef827 */
[----:B------:R-:W-:-:S04]  /*26e0*/  LOP3.LUT R2, R41, R2, RZ, 0xc0, !PT ;  /* 0x0000000229027212 */ /* 0x000fc800078ec0ff */
[----:B------:R-:W-:-:S04]  /*26f0*/  IADD3 R2, PT, PT, R39, R2, RZ ;  /* 0x0000000227027210 */ /* 0x000fc80007ffe0ff */
[----:B------:R-:W-:Y:S01]  /*2700*/  LOP3.LUT R3, R2, R3, RZ, 0xfc, !PT ;  /* 0x0000000302037212 */ /* 0x000fe200078efcff */
[----:B------:R-:W-:Y:S06]  /*2710*/  BRA `(.L_x_107) ;  /* 0x0000000000107947 */ /* 0x000fec0003800000 */
.L_x_106:
[----:B------:R-:W-:-:S04]  /*2720*/  LOP3.LUT R3, R3, 0x80000000, RZ, 0xc0, !PT ;  /* 0x8000000003037812 */ /* 0x000fc800078ec0ff */
[----:B------:R-:W-:Y:S01]  /*2730*/  LOP3.LUT R3, R3, 0x7f800000, RZ, 0xfc, !PT ;  /* 0x7f80000003037812 */ /* 0x000fe200078efcff */
[----:B------:R-:W-:Y:S06]  /*2740*/  BRA `(.L_x_107) ;  /* 0x0000000000047947 */ /* 0x000fec0003800000 */
.L_x_105:
[----:B------:R-:W-:-:S07]  /*2750*/  IMAD R3, R39, 0x800000, R3 ;  /* 0x0080000027037824 */ /* 0x000fce00078e0203 */
.L_x_107:
[----:B------:R-:W-:Y:S05]  /*2760*/  BSYNC.RECONVERGENT B4 ;  /* 0x0000000000047941 */ /* 0x000fea0003800200 */
.L_x_104:
[----:B------:R-:W-:Y:S05]  /*2770*/  BRA `(.L_x_108) ;  /* 0x0000000000207947 */ /* 0x000fea0003800000 */
.L_x_103:
[----:B------:R-:W-:-:S04]  /*2780*/  LOP3.LUT R0, R0, 0x80000000, R40, 0x48, !PT ;  /* 0x8000000000007812 */ /* 0x000fc800078e4828 */
[----:B------:R-:W-:Y:S01]  /*2790*/  LOP3.LUT R3, R0, 0x7f800000, RZ, 0xfc, !PT ;  /* 0x7f80000000037812 */ /* 0x000fe200078efcff */
[----:B------:R-:W-:Y:S06]  /*27a0*/  BRA `(.L_x_108) ;  /* 0x0000000000147947 */ /* 0x000fec0003800000 */
.L_x_102:
[----:B------:R-:W-:Y:S01]  /*27b0*/  LOP3.LUT R3, R0, 0x80000000, R40, 0x48, !PT ;  /* 0x8000000000037812 */ /* 0x000fe200078e4828 */
[----:B------:R-:W-:Y:S06]  /*27c0*/  BRA `(.L_x_108) ;  /* 0x00000000000c7947 */ /* 0x000fec0003800000 */
.L_x_101:
[----:B------:R-:W0:Y:S01]  /*27d0*/  MUFU.RSQ R3, -QNAN ;  /* 0xffc0000000037908 */ /* 0x000e220000001400 */
[----:B------:R-:W-:Y:S05]  /*27e0*/  BRA `(.L_x_108) ;  /* 0x0000000000047947 */ /* 0x000fea0003800000 */
.L_x_100:
[----:B------:R-:W-:-:S07]  /*27f0*/  FADD.FTZ R3, R3, R0 ;  /* 0x0000000003037221 */ /* 0x000fce0000010000 */
.L_x_108:
[----:B------:R-:W-:Y:S05]  /*2800*/  BSYNC.RECONVERGENT B3 ;  /* 0x0000000000037941 */ /* 0x000fea0003800200 */
.L_x_98:
[----:B0-----:R-:W-:Y:S01]  /*2810*/  IMAD.MOV.U32 R0, RZ, RZ, R3 ;  /* 0x000000ffff007224 */ /* 0x001fe200078e0003 */
[----:B------:R-:W-:Y:S01]  /*2820*/  MOV R2, R37 ;  /* 0x0000002500027202 */ /* 0x000fe20000000f00 */
[----:B------:R-:W-:-:S04]  /*2830*/  IMAD.MOV.U32 R3, RZ, RZ, 0x0 ;  /* 0x00000000ff037424 */ /* 0x000fc800078e00ff */
[----:B------:R-:W-:Y:S05]  /*2840*/  RET.REL.NODEC R2 `(adx_batch_f32) ;  /* 0xffffffd402ec7950 */ /* 0x000fea0003c3ffff */
.L_x_109:
        /* <DEDUP_REMOVED lines=11> */
.L_x_115:


//--------------------- .text.fill_nan_f32        --------------------------
	.section	.text.fill_nan_f32,"ax",@progbits
	.align	128
        .global         fill_nan_f32
        .type           fill_nan_f32,@function
        .size           fill_nan_f32,(.L_x_118 - fill_nan_f32)
        .other          fill_nan_f32,@"STO_CUDA_ENTRY STV_DEFAULT"
fill_nan_f32:
.text.fill_nan_f32:
[----:B------:R-:W-:Y:S01]  /*0000*/  LDC R1, c[0x0][0x37c] ;  /* 0x0000df00ff017b82 */ /* 0x000fe20000000800 */
[----:B------:R-:W0:Y:S07]  /*0010*/  S2R R3, SR_TID.X ;  /* 0x0000000000037919 */ /* 0x000e2e0000002100 */
[----:B------:R-:W0:Y:S01]  /*0020*/  S2UR UR4, SR_CTAID.X ;  /* 0x00000000000479c3 */ /* 0x000e220000002500 */
[----:B------:R-:W1:Y:S07]  /*0030*/  LDCU.64 UR8, c[0x0][0x388] ;  /* 0x00007100ff0877ac */ /* 0x000e6e0008000a00 */
[----:B------:R-:W0:Y:S02]  /*0040*/  LDC R2, c[0x0][0x360] ;  /* 0x0000d800ff027b82 */ /* 0x000e240000000800 */
[----:B0-----:R-:W-:-:S05]  /*0050*/  IMAD R0, R2, UR4, R3 ;  /* 0x0000000402007c24 */ /* 0x001fca000f8e0203 */
[----:B-1----:R-:W-:-:S04]  /*0060*/  ISETP.GE.U32.AND P0, PT, R0, UR8, PT ;  /* 0x0000000800007c0c */ /* 0x002fc8000bf06070 */
[----:B------:R-:W-:-:S13]  /*0070*/  ISETP.GE.U32.AND.EX P0, PT, RZ, UR9, PT, P0 ;  /* 0x00000009ff007c0c */ /* 0x000fda000bf06100 */
[----:B------:R-:W-:Y:S05]  /*0080*/  @P0 EXIT ;  /* 0x000000000000094d */ /* 0x000fea0003800000 */
[----:B------:R-:W0:Y:S01]  /*0090*/  LDCU UR4, c[0x0][0x370] ;  /* 0x00006e00ff0477ac */ /* 0x000e220008000800 */
[----:B------:R-:W-:Y:S02]  /*00a0*/  IMAD.MOV.U32 R5, RZ, RZ, R0 ;  /* 0x000000ffff057224 */ /* 0x000fe400078e0000 */
[----:B------:R-:W-:Y:S01]  /*00b0*/  IMAD.MOV.U32 R4, RZ, RZ, RZ ;  /* 0x000000ffff047224 */ /* 0x000fe200078e00ff */
[----:B------:R-:W1:Y:S01]  /*00c0*/  LDCU.64 UR6, c[0x0][0x358] ;  /* 0x00006b00ff0677ac */ /* 0x000e620008000a00 */
[----:B------:R-:W-:Y:S01]  /*00d0*/  IMAD.MOV.U32 R7, RZ, RZ, 0x7fc00000 ;  /* 0x7fc00000ff077424 */ /* 0x000fe200078e00ff */
[----:B------:R-:W2:Y:S01]  /*00e0*/  LDCU.64 UR10, c[0x0][0x380] ;  /* 0x00007000ff0a77ac */ /* 0x000ea20008000a00 */
[----:B0-----:R-:W-:-:S07]  /*00f0*/  IMAD R0, R2, UR4, RZ ;  /* 0x0000000402007c24 */ /* 0x001fce000f8e02ff */
.L_x_110:
[----:B--2---:R-:W-:-:S04]  /*0100*/  LEA R2, P0, R5, UR10, 0x2 ;  /* 0x0000000a05027c11 */ /* 0x004fc8000f8010ff */
[----:B------:R-:W-:Y:S02]  /*0110*/  LEA.HI.X R3, R5, UR11, R4, 0x2, P0 ;  /* 0x0000000b05037c11 */ /* 0x000fe400080f1404 */
[----:B------:R-:W-:-:S03]  /*0120*/  IADD3 R5, P0, PT, R0, R5, RZ ;  /* 0x0000000500057210 */ /* 0x000fc60007f1e0ff */
[----:B-1----:R0:W-:Y:S02]  /*0130*/  STG.E desc[UR6][R2.64], R7 ;  /* 0x0000000702007986 */ /* 0x0021e4000c101906 */
[----:B------:R-:W-:Y:S01]  /*0140*/  IMAD.X R4, RZ, RZ, R4, P0 ;  /* 0x000000ffff047224 */ /* 0x000fe200000e0604 */
[----:B------:R-:W-:-:S04]  /*0150*/  ISETP.GE.U32.AND P0, PT, R5, UR8, PT ;  /* 0x0000000805007c0c */ /* 0x000fc8000bf06070 */
[----:B------:R-:W-:-:S13]  /*0160*/  ISETP.GE.U32.AND.EX P0, PT, R4, UR9, PT, P0 ;  /* 0x0000000904007c0c */ /* 0x000fda000bf06100 */
[----:B0-----:R-:W-:Y:S05]  /*0170*/  @!P0 BRA `(.L_x_110) ;  /* 0xfffffffc00e08947 */ /* 0x001fea000383ffff */
[----:B------:R-:W-:Y:S05]  /*0180*/  EXIT ;  /* 0x000000000000794d */ /* 0x000fea0003800000 */
.L_x_111:
        /* <DEDUP_REMOVED lines=15> */
.L_x_118:


//--------------------- .nv.shared.reserved.0     --------------------------
	.section	.nv.shared.reserved.0,"aw",@nobits
	.weak		__nv_reservedSMEM_offset_0_alias
	.size		__nv_reservedSMEM_offset_0_alias, 0, 64
	.other		__nv_reservedSMEM_offset_0_alias,@"STO_CUDA_RESERVED_SHARED STV_DEFAULT"
__nv_reservedSMEM_offset_0_alias:
	.zero		0
	.zero		64


//--------------------- .nv.constant0.adx_many_series_one_param_time_major_f32 --------------------------
	.section	.nv.constant0.adx_many_series_one_param_time_major_f32,"a",@progbits
	.sectionflags	@""
	.align	4
.nv.constant0.adx_many_series_one_param_time_major_f32:
	.zero		952


//--------------------- .nv.constant0.adx_batch_f32 --------------------------
	.section	.nv.constant0.adx_batch_f32,"a",@progbits
	.sectionflags	@""
	.align	4
.nv.constant0.adx_batch_f32:
	.zero		952


//--------------------- .nv.constant0.fill_nan_f32 --------------------------
	.section	.nv.constant0.fill_nan_f32,"a",@progbits
	.sectionflags	@""
	.align	4
.nv.constant0.fill_nan_f32:
	.zero		912


//--------------------- SYMBOLS --------------------------

	.type		.nv.reservedSmem.offset0,@object
	.size		.nv.reservedSmem.offset0,0x4
